	.target	sm_100a

	.elftype	@"ET_EXEC"


//--------------------- .note.nv.tkinfo           --------------------------
	.section	.note.nv.tkinfo,"",@"SHT_NOTE"
	.sectionflags	@"SHF_NOTE_NV_TKINFO"
	.tkinfo
        /*0018*/ 	.word	0x00000002
        /*0030*/ 	.string	""
        /*0030*/ 	.string	"ptxas"
        /*0030*/ 	.string	"Cuda compilation tools, release 13.0, V13.0.88"
        /*0030*/ 	.string	"Build cuda_13.0.r13.0/compiler.36424714_0"
        /*0030*/ 	.string	"-arch sm_100a -m 64 "



//--------------------- .note.nv.cuinfo           --------------------------
	.section	.note.nv.cuinfo,"",@"SHT_NOTE"
	.sectionflags	@"SHF_NOTE_NV_CUINFO"
        /*0018*/ 	.short	0x0002
        /*001a*/ 	.short	0x0064
        /*001c*/ 	.short	0x0082
	.zero		2


//--------------------- .nv.info                  --------------------------
	.section	.nv.info,"",@"SHT_CUDA_INFO"
	.align	4


	//----- nvinfo : EIATTR_REGCOUNT
	.align		4
        /*0000*/ 	.byte	0x04, 0x2f
        /*0002*/ 	.short	(.L_19 - .L_18)
	.align		4
.L_18:
        /*0004*/ 	.word	index@(_ZN7cutlass13device_kernelINS_4gemm6kernel13GemmUniversalIN4cute5tupleIJiiiiEEENS1_10collective13CollectiveMmaINS1_35MainloopSm100TmaUmmaWarpSpecializedILi13ELi2ELi4ENS5_IJNS4_1CILi4EEENSA_ILi2EEENSA_ILi1EEEEEEEENS5_IJNSA_ILi128EEESG_SG_EEENS_12float_e4m3_tENS5_IJlSD_lEEESI_SJ_NS4_8TiledMMAINS4_8MMA_AtomIJNS4_10MMA_TraitsINS4_25SM100_MMA_F8F6F4_2x1SM_SSEJSI_SI_fSG_SG_NS4_17integral_constantINS4_4UMMA5MajorELSQ_0EEESR_NSO_INSP_7ScaleInELSS_0EEEST_EEEEEENS4_6LayoutINS5_IJSD_SD_SD_EEENS5_IJNSA_ILi0EEESY_SY_EEEEENS5_IJNS4_10UnderscoreES11_S11_EEEEENS4_28SM100_TMA_2SM_LOAD_MULTICASTENS4_14ComposedLayoutINS4_7SwizzleILi3ELi4ELi3EEENS4_18smem_ptr_flag_bitsILi8EEENSW_INS5_IJNSA_ILi8EEESG_EEENS5_IJSG_SD_EEEEEEEvNS4_8identityES14_S1E_vS1F_EENS_8epilogue10collective18CollectiveEpilogueINS1H_23Sm100TmaWarpSpecializedILi2ELi2ELi32ELb0ELb0EEEJNS5_IJNSA_ILi64EEESG_SG_EEENS5_IJNSW_IS1M_SD_EENSW_INS5_IJNSA_ILi32EEESC_EEENS5_IJSD_S1M_EEEEEEEESI_SJ_SI_SJ_NS1H_6fusion15FusionCallbacksIS1L_NS1U_17LinearCombinationISI_fSI_fLNS_15FloatRoundStyleE2EEES1N_S1T_JEEENS4_5SM1004TMEM4LOAD26SM100_TMEM_LOAD_32dp32b32xENS4_13SM90_TMA_LOADENS15_INS16_ILi1ELi4ELi3EEES19_NSW_INS5_IJS1A_S1P_EEENS5_IJS1P_SD_EEEEEEENS4_39AutoVectorizingCopyWithAssumedAlignmentILi128EEENS4_14SM90_TMA_STOREES29_S2B_S2B_EEEvvEEEEvNT_6ParamsE)
        /*0008*/ 	.word	0x00000074


	//----- nvinfo : EIATTR_FRAME_SIZE
	.align		4
.L_19:
        /*000c*/ 	.byte	0x04, 0x11
        /*000e*/ 	.short	(.L_21 - .L_20)
	.align		4
.L_20:
        /*0010*/ 	.word	index@($__internal_2_$__cuda_sm10x_tcgen05_guardrail_trap_unallocated_columns_being_dealloced)
        /*0014*/ 	.word	0x00000000


	//----- nvinfo : EIATTR_FRAME_SIZE
	.align		4
.L_21:
        /*0018*/ 	.byte	0x04, 0x11
        /*001a*/ 	.short	(.L_23 - .L_22)
	.align		4
.L_22:
        /*001c*/ 	.word	index@($__internal_1_$__cuda_sm10x_tcgen05_guardrail_trap_phase_invalid_during_alloc)
        /*0020*/ 	.word	0x00000000


	//----- nvinfo : EIATTR_FRAME_SIZE
	.align		4
.L_23:
        /*0024*/ 	.byte	0x04, 0x11
        /*0026*/ 	.short	(.L_25 - .L_24)
	.align		4
.L_24:
        /*0028*/ 	.word	index@($__internal_0_$__cuda_sm10x_tcgen05_guardrail_trap_col_being_dealloced_not_returned_by_alloc)
        /*002c*/ 	.word	0x00000000


	//----- nvinfo : EIATTR_FRAME_SIZE
	.align		4
.L_25:
        /*0030*/ 	.byte	0x04, 0x11
        /*0032*/ 	.short	(.L_27 - .L_26)
	.align		4
.L_26:
        /*0034*/ 	.word	index@(_ZN7cutlass13device_kernelINS_4gemm6kernel13GemmUniversalIN4cute5tupleIJiiiiEEENS1_10collective13CollectiveMmaINS1_35MainloopSm100TmaUmmaWarpSpecializedILi13ELi2ELi4ENS5_IJNS4_1CILi4EEENSA_ILi2EEENSA_ILi1EEEEEEEENS5_IJNSA_ILi128EEESG_SG_EEENS_12float_e4m3_tENS5_IJlSD_lEEESI_SJ_NS4_8TiledMMAINS4_8MMA_AtomIJNS4_10MMA_TraitsINS4_25SM100_MMA_F8F6F4_2x1SM_SSEJSI_SI_fSG_SG_NS4_17integral_constantINS4_4UMMA5MajorELSQ_0EEESR_NSO_INSP_7ScaleInELSS_0EEEST_EEEEEENS4_6LayoutINS5_IJSD_SD_SD_EEENS5_IJNSA_ILi0EEESY_SY_EEEEENS5_IJNS4_10UnderscoreES11_S11_EEEEENS4_28SM100_TMA_2SM_LOAD_MULTICASTENS4_14ComposedLayoutINS4_7SwizzleILi3ELi4ELi3EEENS4_18smem_ptr_flag_bitsILi8EEENSW_INS5_IJNSA_ILi8EEESG_EEENS5_IJSG_SD_EEEEEEEvNS4_8identityES14_S1E_vS1F_EENS_8epilogue10collective18CollectiveEpilogueINS1H_23Sm100TmaWarpSpecializedILi2ELi2ELi32ELb0ELb0EEEJNS5_IJNSA_ILi64EEESG_SG_EEENS5_IJNSW_IS1M_SD_EENSW_INS5_IJNSA_ILi32EEESC_EEENS5_IJSD_S1M_EEEEEEEESI_SJ_SI_SJ_NS1H_6fusion15FusionCallbacksIS1L_NS1U_17LinearCombinationISI_fSI_fLNS_15FloatRoundStyleE2EEES1N_S1T_JEEENS4_5SM1004TMEM4LOAD26SM100_TMEM_LOAD_32dp32b32xENS4_13SM90_TMA_LOADENS15_INS16_ILi1ELi4ELi3EEES19_NSW_INS5_IJS1A_S1P_EEENS5_IJS1P_SD_EEEEEEENS4_39AutoVectorizingCopyWithAssumedAlignmentILi128EEENS4_14SM90_TMA_STOREES29_S2B_S2B_EEEvvEEEEvNT_6ParamsE)
        /*0038*/ 	.word	0x00000000


	//----- nvinfo : EIATTR_MIN_STACK_SIZE
	.align		4
.L_27:
        /*003c*/ 	.byte	0x04, 0x12
        /*003e*/ 	.short	(.L_29 - .L_28)
	.align		4
.L_28:
        /*0040*/ 	.word	index@(_ZN7cutlass13device_kernelINS_4gemm6kernel13GemmUniversalIN4cute5tupleIJiiiiEEENS1_10collective13CollectiveMmaINS1_35MainloopSm100TmaUmmaWarpSpecializedILi13ELi2ELi4ENS5_IJNS4_1CILi4EEENSA_ILi2EEENSA_ILi1EEEEEEEENS5_IJNSA_ILi128EEESG_SG_EEENS_12float_e4m3_tENS5_IJlSD_lEEESI_SJ_NS4_8TiledMMAINS4_8MMA_AtomIJNS4_10MMA_TraitsINS4_25SM100_MMA_F8F6F4_2x1SM_SSEJSI_SI_fSG_SG_NS4_17integral_constantINS4_4UMMA5MajorELSQ_0EEESR_NSO_INSP_7ScaleInELSS_0EEEST_EEEEEENS4_6LayoutINS5_IJSD_SD_SD_EEENS5_IJNSA_ILi0EEESY_SY_EEEEENS5_IJNS4_10UnderscoreES11_S11_EEEEENS4_28SM100_TMA_2SM_LOAD_MULTICASTENS4_14ComposedLayoutINS4_7SwizzleILi3ELi4ELi3EEENS4_18smem_ptr_flag_bitsILi8EEENSW_INS5_IJNSA_ILi8EEESG_EEENS5_IJSG_SD_EEEEEEEvNS4_8identityES14_S1E_vS1F_EENS_8epilogue10collective18CollectiveEpilogueINS1H_23Sm100TmaWarpSpecializedILi2ELi2ELi32ELb0ELb0EEEJNS5_IJNSA_ILi64EEESG_SG_EEENS5_IJNSW_IS1M_SD_EENSW_INS5_IJNSA_ILi32EEESC_EEENS5_IJSD_S1M_EEEEEEEESI_SJ_SI_SJ_NS1H_6fusion15FusionCallbacksIS1L_NS1U_17LinearCombinationISI_fSI_fLNS_15FloatRoundStyleE2EEES1N_S1T_JEEENS4_5SM1004TMEM4LOAD26SM100_TMEM_LOAD_32dp32b32xENS4_13SM90_TMA_LOADENS15_INS16_ILi1ELi4ELi3EEES19_NSW_INS5_IJS1A_S1P_EEENS5_IJS1P_SD_EEEEEEENS4_39AutoVectorizingCopyWithAssumedAlignmentILi128EEENS4_14SM90_TMA_STOREES29_S2B_S2B_EEEvvEEEEvNT_6ParamsE)
        /*0044*/ 	.word	0x00000000
.L_29:


//--------------------- .nv.compat                --------------------------
	.section	.nv.compat,"",@"SHT_CUDA_COMPAT_INFO"
	.align	4
        /*0000*/ 	.byte	0x02, 0x09, 0x01, 0x00, 0x02, 0x02, 0x02, 0x00, 0x02, 0x05, 0x05, 0x00, 0x03, 0x07, 0x01, 0x01
        /*0010*/ 	.byte	0x02, 0x03, 0x01, 0x00, 0x02, 0x06, 0x01, 0x00, 0x04, 0x0b, 0x08, 0x00, 0x09, 0x00, 0x00, 0x00
        /*0020*/ 	.byte	0x00, 0x00, 0x00, 0x00


//--------------------- .nv.info._ZN7cutlass13device_kernelINS_4gemm6kernel13GemmUniversalIN4cute5tupleIJiiiiEEENS1_10collective13CollectiveMmaINS1_35MainloopSm100TmaUmmaWarpSpecializedILi13ELi2ELi4ENS5_IJNS4_1CILi4EEENSA_ILi2EEENSA_ILi1EEEEEEEENS5_IJNSA_ILi128EEESG_SG_EEENS_12float_e4m3_tENS5_IJlSD_lEEESI_SJ_NS4_8TiledMMAINS4_8MMA_AtomIJNS4_10MMA_TraitsINS4_25SM100_MMA_F8F6F4_2x1SM_SSEJSI_SI_fSG_SG_NS4_17integral_constantINS4_4UMMA5MajorELSQ_0EEESR_NSO_INSP_7ScaleInELSS_0EEEST_EEEEEENS4_6LayoutINS5_IJSD_SD_SD_EEENS5_IJNSA_ILi0EEESY_SY_EEEEENS5_IJNS4_10UnderscoreES11_S11_EEEEENS4_28SM100_TMA_2SM_LOAD_MULTICASTENS4_14ComposedLayoutINS4_7SwizzleILi3ELi4ELi3EEENS4_18smem_ptr_flag_bitsILi8EEENSW_INS5_IJNSA_ILi8EEESG_EEENS5_IJSG_SD_EEEEEEEvNS4_8identityES14_S1E_vS1F_EENS_8epilogue10collective18CollectiveEpilogueINS1H_23Sm100TmaWarpSpecializedILi2ELi2ELi32ELb0ELb0EEEJNS5_IJNSA_ILi64EEESG_SG_EEENS5_IJNSW_IS1M_SD_EENSW_INS5_IJNSA_ILi32EEESC_EEENS5_IJSD_S1M_EEEEEEEESI_SJ_SI_SJ_NS1H_6fusion15FusionCallbacksIS1L_NS1U_17LinearCombinationISI_fSI_fLNS_15FloatRoundStyleE2EEES1N_S1T_JEEENS4_5SM1004TMEM4LOAD26SM100_TMEM_LOAD_32dp32b32xENS4_13SM90_TMA_LOADENS15_INS16_ILi1ELi4ELi3EEES19_NSW_INS5_IJS1A_S1P_EEENS5_IJS1P_SD_EEEEEEENS4_39AutoVectorizingCopyWithAssumedAlignmentILi128EEENS4_14SM90_TMA_STOREES29_S2B_S2B_EEEvvEEEEvNT_6ParamsE --------------------------
	.section	.nv.info._ZN7cutlass13device_kernelINS_4gemm6kernel13GemmUniversalIN4cute5tupleIJiiiiEEENS1_10collective13CollectiveMmaINS1_35MainloopSm100TmaUmmaWarpSpecializedILi13ELi2ELi4ENS5_IJNS4_1CILi4EEENSA_ILi2EEENSA_ILi1EEEEEEEENS5_IJNSA_ILi128EEESG_SG_EEENS_12float_e4m3_tENS5_IJlSD_lEEESI_SJ_NS4_8TiledMMAINS4_8MMA_AtomIJNS4_10MMA_TraitsINS4_25SM100_MMA_F8F6F4_2x1SM_SSEJSI_SI_fSG_SG_NS4_17integral_constantINS4_4UMMA5MajorELSQ_0EEESR_NSO_INSP_7ScaleInELSS_0EEEST_EEEEEENS4_6LayoutINS5_IJSD_SD_SD_EEENS5_IJNSA_ILi0EEESY_SY_EEEEENS5_IJNS4_10UnderscoreES11_S11_EEEEENS4_28SM100_TMA_2SM_LOAD_MULTICASTENS4_14ComposedLayoutINS4_7SwizzleILi3ELi4ELi3EEENS4_18smem_ptr_flag_bitsILi8EEENSW_INS5_IJNSA_ILi8EEESG_EEENS5_IJSG_SD_EEEEEEEvNS4_8identityES14_S1E_vS1F_EENS_8epilogue10collective18CollectiveEpilogueINS1H_23Sm100TmaWarpSpecializedILi2ELi2ELi32ELb0ELb0EEEJNS5_IJNSA_ILi64EEESG_SG_EEENS5_IJNSW_IS1M_SD_EENSW_INS5_IJNSA_ILi32EEESC_EEENS5_IJSD_S1M_EEEEEEEESI_SJ_SI_SJ_NS1H_6fusion15FusionCallbacksIS1L_NS1U_17LinearCombinationISI_fSI_fLNS_15FloatRoundStyleE2EEES1N_S1T_JEEENS4_5SM1004TMEM4LOAD26SM100_TMEM_LOAD_32dp32b32xENS4_13SM90_TMA_LOADENS15_INS16_ILi1ELi4ELi3EEES19_NSW_INS5_IJS1A_S1P_EEENS5_IJS1P_SD_EEEEEEENS4_39AutoVectorizingCopyWithAssumedAlignmentILi128EEENS4_14SM90_TMA_STOREES29_S2B_S2B_EEEvvEEEEvNT_6ParamsE,"",@"SHT_CUDA_INFO"
	.sectionflags	@""
	.align	4


	//----- nvinfo : EIATTR_CUDA_API_VERSION
	.align		4
        /*0000*/ 	.byte	0x04, 0x37
        /*0002*/ 	.short	(.L_31 - .L_30)
.L_30:
        /*0004*/ 	.word	0x00000082


	//----- nvinfo : EIATTR_KPARAM_INFO
	.align		4
.L_31:
        /*0008*/ 	.byte	0x04, 0x17
        /*000a*/ 	.short	(.L_33 - .L_32)
.L_32:
        /*000c*/ 	.word	0x00000000
        /*0010*/ 	.short	0x0000
        /*0012*/ 	.short	0x0000
        /*0014*/ 	.byte	0x00, 0xf0, 0x01, 0x20


	//----- nvinfo : EIATTR_AT_ENTRY_FRAGMENTS
	.align		4
.L_33:
        /*0018*/ 	.byte	0x04, 0x4f
        /*001a*/ 	.short	(.L_35 - .L_34)


	//   ....[0]....
.L_34:
        /*001c*/ 	.word	0x00000007


	//----- nvinfo : EIATTR_RESERVED_SMEM_USED
	.align		4
.L_35:
        /*0020*/ 	.byte	0x01, 0x41
	.zero		2


	//----- nvinfo : EIATTR_SPARSE_MMA_MASK
	.align		4
        /*0024*/ 	.byte	0x03, 0x50
        /*0026*/ 	.short	0x0000


	//----- nvinfo : EIATTR_TCGEN05_2CTA_USED
	.align		4
        /*0028*/ 	.byte	0x01, 0x52
	.zero		2


	//----- nvinfo : EIATTR_MAXREG_COUNT
	.align		4
        /*002c*/ 	.byte	0x03, 0x1b
        /*002e*/ 	.short	0x00ff


	//----- nvinfo : EIATTR_NUM_BARRIERS
	.align		4
        /*0030*/ 	.byte	0x02, 0x4c
        /*0032*/ 	.byte	0x07
	.zero		1


	//----- nvinfo : EIATTR_EXTERNS
	.align		4
        /*0034*/ 	.byte	0x04, 0x0f
        /*0036*/ 	.short	(.L_37 - .L_36)


	//   ....[0]....
	.align		4
.L_36:
        /*0038*/ 	.word	index@(__assertfail)


	//----- nvinfo : EIATTR_MERCURY_ISA_VERSION
	.align		4
.L_37:
        /*003c*/ 	.byte	0x03, 0x5f
        /*003e*/ 	.short	0x0101


	//----- nvinfo : EIATTR_INT_WARP_WIDE_INSTR_OFFSETS
	.align		4
        /*0040*/ 	.byte	0x04, 0x31
        /*0042*/ 	.short	(.L_39 - .L_38)


	//   ....[0]....
.L_38:
        /*0044*/ 	.word	0x00000e70


	//   ....[1]....
        /*0048*/ 	.word	0x00000f10


	//   ....[2]....
        /*004c*/ 	.word	0x00004a60


	//   ....[3]....
        /*0050*/ 	.word	0x00004a80


	//   ....[4]....
        /*0054*/ 	.word	0x00004ab0


	//   ....[5]....
        /*0058*/ 	.word	0x000055d0


	//   ....[6]....
        /*005c*/ 	.word	0x00005670


	//   ....[7]....
        /*0060*/ 	.word	0x00005720


	//   ....[8]....
        /*0064*/ 	.word	0x000057c0


	//   ....[9]....
        /*0068*/ 	.word	0x000058b0


	//   ....[10]....
        /*006c*/ 	.word	0x00005980


	//----- nvinfo : EIATTR_COOP_GROUP_MASK_REGIDS
	.align		4
.L_39:
        /*0070*/ 	.byte	0x04, 0x29
        /*0072*/ 	.short	(.L_41 - .L_40)


	//   ....[0]....
.L_40:
        /*0074*/ 	.word	0xffffffff


	//   ....[1]....
        /*0078*/ 	.word	0xffffffff


	//   ....[2]....
        /*007c*/ 	.word	0xffffffff


	//   ....[3]....
        /*0080*/ 	.word	0xffffffff


	//   ....[4]....
        /*0084*/ 	.word	0xffffffff


	//   ....[5]....
        /*0088*/ 	.word	0xffffffff


	//   ....[6]....
        /*008c*/ 	.word	0xffffffff


	//   ....[7]....
        /*0090*/ 	.word	0xffffffff


	//   ....[8]....
        /*0094*/ 	.word	0xffffffff


	//   ....[9]....
        /*0098*/ 	.word	0xffffffff


	//   ....[10]....
        /*009c*/ 	.word	0xffffffff


	//   ....[11]....
        /*00a0*/ 	.word	0xffffffff


	//   ....[12]....
        /*00a4*/ 	.word	0xffffffff


	//   ....[13]....
        /*00a8*/ 	.word	0xffffffff


	//----- nvinfo : EIATTR_COOP_GROUP_INSTR_OFFSETS
	.align		4
.L_41:
        /*00ac*/ 	.byte	0x04, 0x28
        /*00ae*/ 	.short	(.L_43 - .L_42)


	//   ....[0]....
.L_42:
        /*00b0*/ 	.word	0x000000b0


	//   ....[1]....
        /*00b4*/ 	.word	0x00000510


	//   ....[2]....
        /*00b8*/ 	.word	0x00000820


	//   ....[3]....
        /*00bc*/ 	.word	0x00000970


	//   ....[4]....
        /*00c0*/ 	.word	0x00000a60


	//   ....[5]....
        /*00c4*/ 	.word	0x00000bc0


	//   ....[6]....
        /*00c8*/ 	.word	0x00000d50


	//   ....[7]....
        /*00cc*/ 	.word	0x00000f90


	//   ....[8]....
        /*00d0*/ 	.word	0x00002490


	//   ....[9]....
        /*00d4*/ 	.word	0x00003840


	//   ....[10]....
        /*00d8*/ 	.word	0x00003d10


	//   ....[11]....
        /*00dc*/ 	.word	0x00003d40


	//   ....[12]....
        /*00e0*/ 	.word	0x00004960


	//   ....[13]....
        /*00e4*/ 	.word	0x00004b70


	//----- nvinfo : EIATTR_VRC_CTA_INIT_COUNT
	.align		4
.L_43:
        /*00e8*/ 	.byte	0x02, 0x4a
        /*00ea*/ 	.byte	0x80
	.zero		1


	//----- nvinfo : EIATTR_SYSCALL_OFFSETS
	.align		4
        /*00ec*/ 	.byte	0x04, 0x46
        /*00ee*/ 	.short	(.L_45 - .L_44)


	//   ....[0]....
.L_44:
        /*00f0*/ 	.word	0x000064a0


	//   ....[1]....
        /*00f4*/ 	.word	0x000065e0


	//   ....[2]....
        /*00f8*/ 	.word	0x00006dc0


	//   ....[3]....
        /*00fc*/ 	.word	0x00007bb0


	//----- nvinfo : EIATTR_MBARRIER_INSTR_OFFSETS
	.align		4
.L_45:
        /*0100*/ 	.byte	0x04, 0x39
        /*0102*/ 	.short	(.L_47 - .L_46)


	//   ....[0]....
.L_46:
        /*0104*/ 	.word	0x00000660
        /*0108*/ 	.word	0x000000ff
        /*010c*/ 	.word	0x00000000
        /*0110*/ 	.short	0x0100
        /*0112*/ 	.byte	0x04
	.zero		1


	//   ....[1]....
        /*0114*/ 	.word	0x00000670
        /*0118*/ 	.word	0x000000ff
        /*011c*/ 	.word	0x00000068
        /*0120*/ 	.short	0x0100
        /*0122*/ 	.byte	0x04
	.zero		1


	//   ....[2]....
        /*0124*/ 	.word	0x00000680
        /*0128*/ 	.word	0x000000ff
        /*012c*/ 	.word	0x00000008
        /*0130*/ 	.short	0x0100
        /*0132*/ 	.byte	0x04
	.zero		1


	//   ....[3]....
        /*0134*/ 	.word	0x00000690
        /*0138*/ 	.word	0x000000ff
        /*013c*/ 	.word	0x00000070
        /*0140*/ 	.short	0x0100
        /*0142*/ 	.byte	0x04
	.zero		1


	//   ....[4]....
        /*0144*/ 	.word	0x000006a0
        /*0148*/ 	.word	0x000000ff
        /*014c*/ 	.word	0x00000010
        /*0150*/ 	.short	0x0100
        /*0152*/ 	.byte	0x04
	.zero		1


	//   ....[5]....
        /*0154*/ 	.word	0x000006b0
        /*0158*/ 	.word	0x000000ff
        /*015c*/ 	.word	0x00000078
        /*0160*/ 	.short	0x0100
        /*0162*/ 	.byte	0x04
	.zero		1


	//   ....[6]....
        /*0164*/ 	.word	0x000006c0
        /*0168*/ 	.word	0x000000ff
        /*016c*/ 	.word	0x00000018
        /*0170*/ 	.short	0x0100
        /*0172*/ 	.byte	0x04
	.zero		1


	//   ....[7]....
        /*0174*/ 	.word	0x000006d0
        /*0178*/ 	.word	0x000000ff
        /*017c*/ 	.word	0x00000080
        /*0180*/ 	.short	0x0100
        /*0182*/ 	.byte	0x04
	.zero		1


	//   ....[8]....
        /*0184*/ 	.word	0x000006e0
        /*0188*/ 	.word	0x000000ff
        /*018c*/ 	.word	0x00000020
        /*0190*/ 	.short	0x0100
        /*0192*/ 	.byte	0x04
	.zero		1


	//   ....[9]....
        /*0194*/ 	.word	0x000006f0
        /*0198*/ 	.word	0x000000ff
        /*019c*/ 	.word	0x00000088
        /*01a0*/ 	.short	0x0100
        /*01a2*/ 	.byte	0x04
	.zero		1


	//   ....[10]....
        /*01a4*/ 	.word	0x00000700
        /*01a8*/ 	.word	0x000000ff
        /*01ac*/ 	.word	0x00000028
        /*01b0*/ 	.short	0x0100
        /*01b2*/ 	.byte	0x04
	.zero		1


	//   ....[11]....
        /*01b4*/ 	.word	0x00000710
        /*01b8*/ 	.word	0x000000ff
        /*01bc*/ 	.word	0x00000090
        /*01c0*/ 	.short	0x0100
        /*01c2*/ 	.byte	0x04
	.zero		1


	//   ....[12]....
        /*01c4*/ 	.word	0x00000720
        /*01c8*/ 	.word	0x000000ff
        /*01cc*/ 	.word	0x00000030
        /*01d0*/ 	.short	0x0100
        /*01d2*/ 	.byte	0x04
	.zero		1


	//   ....[13]....
        /*01d4*/ 	.word	0x00000730
        /*01d8*/ 	.word	0x000000ff
        /*01dc*/ 	.word	0x00000098
        /*01e0*/ 	.short	0x0100
        /*01e2*/ 	.byte	0x04
	.zero		1


	//   ....[14]....
        /*01e4*/ 	.word	0x00000740
        /*01e8*/ 	.word	0x000000ff
        /*01ec*/ 	.word	0x00000038
        /*01f0*/ 	.short	0x0100
        /*01f2*/ 	.byte	0x04
	.zero		1


	//   ....[15]....
        /*01f4*/ 	.word	0x00000750
        /*01f8*/ 	.word	0x000000ff
        /*01fc*/ 	.word	0x000000a0
        /*0200*/ 	.short	0x0100
        /*0202*/ 	.byte	0x04
	.zero		1


	//   ....[16]....
        /*0204*/ 	.word	0x00000760
        /*0208*/ 	.word	0x000000ff
        /*020c*/ 	.word	0x00000040
        /*0210*/ 	.short	0x0100
        /*0212*/ 	.byte	0x04
	.zero		1


	//   ....[17]....
        /*0214*/ 	.word	0x00000770
        /*0218*/ 	.word	0x000000ff
        /*021c*/ 	.word	0x000000a8
        /*0220*/ 	.short	0x0100
        /*0222*/ 	.byte	0x04
	.zero		1


	//   ....[18]....
        /*0224*/ 	.word	0x00000780
        /*0228*/ 	.word	0x000000ff
        /*022c*/ 	.word	0x00000048
        /*0230*/ 	.short	0x0100
        /*0232*/ 	.byte	0x04
	.zero		1


	//   ....[19]....
        /*0234*/ 	.word	0x00000790
        /*0238*/ 	.word	0x000000ff
        /*023c*/ 	.word	0x000000b0
        /*0240*/ 	.short	0x0100
        /*0242*/ 	.byte	0x04
	.zero		1


	//   ....[20]....
        /*0244*/ 	.word	0x000007a0
        /*0248*/ 	.word	0x000000ff
        /*024c*/ 	.word	0x00000050
        /*0250*/ 	.short	0x0100
        /*0252*/ 	.byte	0x04
	.zero		1


	//   ....[21]....
        /*0254*/ 	.word	0x000007b0
        /*0258*/ 	.word	0x000000ff
        /*025c*/ 	.word	0x000000b8
        /*0260*/ 	.short	0x0100
        /*0262*/ 	.byte	0x04
	.zero		1


	//   ....[22]....
        /*0264*/ 	.word	0x000007c0
        /*0268*/ 	.word	0x000000ff
        /*026c*/ 	.word	0x00000058
        /*0270*/ 	.short	0x0100
        /*0272*/ 	.byte	0x04
	.zero		1


	//   ....[23]....
        /*0274*/ 	.word	0x000007d0
        /*0278*/ 	.word	0x000000ff
        /*027c*/ 	.word	0x000000c0
        /*0280*/ 	.short	0x0100
        /*0282*/ 	.byte	0x04
	.zero		1


	//   ....[24]....
        /*0284*/ 	.word	0x000007e0
        /*0288*/ 	.word	0x000000ff
        /*028c*/ 	.word	0x00000060
        /*0290*/ 	.short	0x0100
        /*0292*/ 	.byte	0x04
	.zero		1


	//   ....[25]....
        /*0294*/ 	.word	0x000007f0
        /*0298*/ 	.word	0x000000ff
        /*029c*/ 	.word	0x000000c8
        /*02a0*/ 	.short	0x0100
        /*02a2*/ 	.byte	0x04
	.zero		1


	//   ....[26]....
        /*02a4*/ 	.word	0x00000920
        /*02a8*/ 	.word	0x000000ff
        /*02ac*/ 	.word	0x000000d0
        /*02b0*/ 	.short	0x0100
        /*02b2*/ 	.byte	0x04
	.zero		1


	//   ....[27]....
        /*02b4*/ 	.word	0x00000930
        /*02b8*/ 	.word	0x000000ff
        /*02bc*/ 	.word	0x000000e0
        /*02c0*/ 	.short	0x0100
        /*02c2*/ 	.byte	0x04
	.zero		1


	//   ....[28]....
        /*02c4*/ 	.word	0x00000940
        /*02c8*/ 	.word	0x000000ff
        /*02cc*/ 	.word	0x000000d8
        /*02d0*/ 	.short	0x0100
        /*02d2*/ 	.byte	0x04
	.zero		1


	//   ....[29]....
        /*02d4*/ 	.word	0x00000950
        /*02d8*/ 	.word	0x000000ff
        /*02dc*/ 	.word	0x000000e8
        /*02e0*/ 	.short	0x0100
        /*02e2*/ 	.byte	0x04
	.zero		1


	//   ....[30]....
        /*02e4*/ 	.word	0x00000a30
        /*02e8*/ 	.word	0x000000ff
        /*02ec*/ 	.word	0x000000f0
        /*02f0*/ 	.short	0x0100
        /*02f2*/ 	.byte	0x06
	.zero		1


	//   ....[31]....
        /*02f4*/ 	.word	0x00000a40
        /*02f8*/ 	.word	0x000000ff
        /*02fc*/ 	.word	0x000000f8
        /*0300*/ 	.short	0x0100
        /*0302*/ 	.byte	0x06
	.zero		1


	//   ....[32]....
        /*0304*/ 	.word	0x00000b70
        /*0308*/ 	.word	0x000000ff
        /*030c*/ 	.word	0x00000100
        /*0310*/ 	.short	0x0100
        /*0312*/ 	.byte	0x06
	.zero		1


	//   ....[33]....
        /*0314*/ 	.word	0x00000b80
        /*0318*/ 	.word	0x000000ff
        /*031c*/ 	.word	0x00000110
        /*0320*/ 	.short	0x0100
        /*0322*/ 	.byte	0x06
	.zero		1


	//   ....[34]....
        /*0324*/ 	.word	0x00000b90
        /*0328*/ 	.word	0x000000ff
        /*032c*/ 	.word	0x00000108
        /*0330*/ 	.short	0x0100
        /*0332*/ 	.byte	0x06
	.zero		1


	//   ....[35]....
        /*0334*/ 	.word	0x00000ba0
        /*0338*/ 	.word	0x000000ff
        /*033c*/ 	.word	0x00000118
        /*0340*/ 	.short	0x0100
        /*0342*/ 	.byte	0x06
	.zero		1


	//   ....[36]....
        /*0344*/ 	.word	0x00000cc0
        /*0348*/ 	.word	0x000000ff
        /*034c*/ 	.word	0x00000120
        /*0350*/ 	.short	0x0100
        /*0352*/ 	.byte	0x04
	.zero		1


	//   ....[37]....
        /*0354*/ 	.word	0x00000cd0
        /*0358*/ 	.word	0x000000ff
        /*035c*/ 	.word	0x00000140
        /*0360*/ 	.short	0x0100
        /*0362*/ 	.byte	0x04
	.zero		1


	//   ....[38]....
        /*0364*/ 	.word	0x00000ce0
        /*0368*/ 	.word	0x000000ff
        /*036c*/ 	.word	0x00000128
        /*0370*/ 	.short	0x0100
        /*0372*/ 	.byte	0x04
	.zero		1


	//   ....[39]....
        /*0374*/ 	.word	0x00000cf0
        /*0378*/ 	.word	0x000000ff
        /*037c*/ 	.word	0x00000148
        /*0380*/ 	.short	0x0100
        /*0382*/ 	.byte	0x04
	.zero		1


	//   ....[40]....
        /*0384*/ 	.word	0x00000d00
        /*0388*/ 	.word	0x000000ff
        /*038c*/ 	.word	0x00000130
        /*0390*/ 	.short	0x0100
        /*0392*/ 	.byte	0x04
	.zero		1


	//   ....[41]....
        /*0394*/ 	.word	0x00000d10
        /*0398*/ 	.word	0x000000ff
        /*039c*/ 	.word	0x00000150
        /*03a0*/ 	.short	0x0100
        /*03a2*/ 	.byte	0x04
	.zero		1


	//   ....[42]....
        /*03a4*/ 	.word	0x00000d20
        /*03a8*/ 	.word	0x000000ff
        /*03ac*/ 	.word	0x00000138
        /*03b0*/ 	.short	0x0100
        /*03b2*/ 	.byte	0x04
	.zero		1


	//   ....[43]....
        /*03b4*/ 	.word	0x00000d30
        /*03b8*/ 	.word	0x000000ff
        /*03bc*/ 	.word	0x00000158
        /*03c0*/ 	.short	0x0100
        /*03c2*/ 	.byte	0x04
	.zero		1


	//   ....[44]....
        /*03c4*/ 	.word	0x00000e20
        /*03c8*/ 	.word	0x000000ff
        /*03cc*/ 	.word	0x00000160
        /*03d0*/ 	.short	0x0100
        /*03d2*/ 	.byte	0x04
	.zero		1


	//   ....[45]....
        /*03d4*/ 	.word	0x00000e30
        /*03d8*/ 	.word	0x000000ff
        /*03dc*/ 	.word	0x00000170
        /*03e0*/ 	.short	0x0100
        /*03e2*/ 	.byte	0x04
	.zero		1


	//   ....[46]....
        /*03e4*/ 	.word	0x00000e40
        /*03e8*/ 	.word	0x000000ff
        /*03ec*/ 	.word	0x00000168
        /*03f0*/ 	.short	0x0100
        /*03f2*/ 	.byte	0x04
	.zero		1


	//   ....[47]....
        /*03f4*/ 	.word	0x00000e50
        /*03f8*/ 	.word	0x000000ff
        /*03fc*/ 	.word	0x00000178
        /*0400*/ 	.short	0x0100
        /*0402*/ 	.byte	0x04
	.zero		1


	//   ....[48]....
        /*0404*/ 	.word	0x00000f50
        /*0408*/ 	.word	0x000000ff
        /*040c*/ 	.word	0x00000180
        /*0410*/ 	.short	0x0100
        /*0412*/ 	.byte	0x06
	.zero		1


	//   ....[49]....
        /*0414*/ 	.word	0x00001c70
        /*0418*/ 	.word	0x00000003
        /*041c*/ 	.word	0x00000170
        /*0420*/ 	.short	0x010a
        /*0422*/ 	.byte	0xff
	.zero		1


	//   ....[50]....
        /*0424*/ 	.word	0x00001ca0
        /*0428*/ 	.word	0x00000003
        /*042c*/ 	.word	0x00000160
        /*0430*/ 	.short	0x0101
        /*0432*/ 	.byte	0xff
	.zero		1


	//   ....[51]....
        /*0434*/ 	.word	0x00001d60
        /*0438*/ 	.word	0x000000ff
        /*043c*/ 	.word	0x00000068
        /*0440*/ 	.short	0x010a
        /*0442*/ 	.byte	0x04
	.zero		1


	//   ....[52]....
        /*0444*/ 	.word	0x00001e30
        /*0448*/ 	.word	0x000000ff
        /*044c*/ 	.word	0x00000068
        /*0450*/ 	.short	0x010a
        /*0452*/ 	.byte	0x21
	.zero		1


	//   ....[53]....
        /*0454*/ 	.word	0x00001fe0
        /*0458*/ 	.word	0x000000ff
        /*045c*/ 	.word	0x00000068
        /*0460*/ 	.short	0x010a
        /*0462*/ 	.byte	0x05
	.zero		1


	//   ....[54]....
        /*0464*/ 	.word	0x00002110
        /*0468*/ 	.word	0x000000ff
        /*046c*/ 	.word	0x000000f8
        /*0470*/ 	.short	0x0101
        /*0472*/ 	.byte	0x06
	.zero		1


	//   ....[55]....
        /*0474*/ 	.word	0x00002130
        /*0478*/ 	.word	0x000000ff
        /*047c*/ 	.word	0x00000068
        /*0480*/ 	.short	0x010a
        /*0482*/ 	.byte	0x04
	.zero		1


	//   ....[56]....
        /*0484*/ 	.word	0x000021b0
        /*0488*/ 	.word	0x000000ff
        /*048c*/ 	.word	0x00000068
        /*0490*/ 	.short	0x010a
        /*0492*/ 	.byte	0x11
	.zero		1


	//   ....[57]....
        /*0494*/ 	.word	0x00002340
        /*0498*/ 	.word	0x000000ff
        /*049c*/ 	.word	0x00000068
        /*04a0*/ 	.short	0x010a
        /*04a2*/ 	.byte	0x05
	.zero		1


	//   ....[58]....
        /*04a4*/ 	.word	0x000024c0
        /*04a8*/ 	.word	0x00000003
        /*04ac*/ 	.word	0x00000100
        /*04b0*/ 	.short	0x010a
        /*04b2*/ 	.byte	0xff
	.zero		1


	//   ....[59]....
        /*04b4*/ 	.word	0x00002610
        /*04b8*/ 	.word	0x00000000
        /*04bc*/ 	.word	0x00000000
        /*04c0*/ 	.short	0x0101
        /*04c2*/ 	.byte	0xff
	.zero		1


	//   ....[60]....
        /*04c4*/ 	.word	0x00002bb0
        /*04c8*/ 	.word	0x000000ff
        /*04cc*/ 	.word	0x00000000
        /*04d0*/ 	.short	0x010a
        /*04d2*/ 	.byte	0x04
	.zero		1


	//   ....[61]....
        /*04d4*/ 	.word	0x00002c40
        /*04d8*/ 	.word	0x000000ff
        /*04dc*/ 	.word	0x00000000
        /*04e0*/ 	.short	0x010a
        /*04e2*/ 	.byte	0x05
	.zero		1


	//   ....[62]....
        /*04e4*/ 	.word	0x00002cd0
        /*04e8*/ 	.word	0x000000ff
        /*04ec*/ 	.word	0x00000000
        /*04f0*/ 	.short	0x010a
        /*04f2*/ 	.byte	0x05
	.zero		1


	//   ....[63]....
        /*04f4*/ 	.word	0x00002d60
        /*04f8*/ 	.word	0x000000ff
        /*04fc*/ 	.word	0x00000000
        /*0500*/ 	.short	0x010a
        /*0502*/ 	.byte	0x05
	.zero		1


	//   ....[64]....
        /*0504*/ 	.word	0x00002df0
        /*0508*/ 	.word	0x000000ff
        /*050c*/ 	.word	0x00000000
        /*0510*/ 	.short	0x010a
        /*0512*/ 	.byte	0x05
	.zero		1


	//   ....[65]....
        /*0514*/ 	.word	0x00002e80
        /*0518*/ 	.word	0x000000ff
        /*051c*/ 	.word	0x00000000
        /*0520*/ 	.short	0x010a
        /*0522*/ 	.byte	0x05
	.zero		1


	//   ....[66]....
        /*0524*/ 	.word	0x00002f10
        /*0528*/ 	.word	0x000000ff
        /*052c*/ 	.word	0x00000000
        /*0530*/ 	.short	0x010a
        /*0532*/ 	.byte	0x05
	.zero		1


	//   ....[67]....
        /*0534*/ 	.word	0x00002fa0
        /*0538*/ 	.word	0x000000ff
        /*053c*/ 	.word	0x00000000
        /*0540*/ 	.short	0x010a
        /*0542*/ 	.byte	0x05
	.zero		1


	//   ....[68]....
        /*0544*/ 	.word	0x00003030
        /*0548*/ 	.word	0x000000ff
        /*054c*/ 	.word	0x00000000
        /*0550*/ 	.short	0x010a
        /*0552*/ 	.byte	0x05
	.zero		1


	//   ....[69]....
        /*0554*/ 	.word	0x000030c0
        /*0558*/ 	.word	0x000000ff
        /*055c*/ 	.word	0x00000000
        /*0560*/ 	.short	0x010a
        /*0562*/ 	.byte	0x05
	.zero		1


	//   ....[70]....
        /*0564*/ 	.word	0x00003150
        /*0568*/ 	.word	0x000000ff
        /*056c*/ 	.word	0x00000000
        /*0570*/ 	.short	0x010a
        /*0572*/ 	.byte	0x05
	.zero		1


	//   ....[71]....
        /*0574*/ 	.word	0x000031e0
        /*0578*/ 	.word	0x000000ff
        /*057c*/ 	.word	0x00000000
        /*0580*/ 	.short	0x010a
        /*0582*/ 	.byte	0x05
	.zero		1


	//   ....[72]....
        /*0584*/ 	.word	0x00003280
        /*0588*/ 	.word	0x00000000
        /*058c*/ 	.word	0x00000000
        /*0590*/ 	.short	0x010a
        /*0592*/ 	.byte	0xff
	.zero		1


	//   ....[73]....
        /*0594*/ 	.word	0x000033a0
        /*0598*/ 	.word	0x00000002
        /*059c*/ 	.word	0x00000160
        /*05a0*/ 	.short	0x010a
        /*05a2*/ 	.byte	0xff
	.zero		1


	//   ....[74]....
        /*05a4*/ 	.word	0x00003400
        /*05a8*/ 	.word	0x00000004
        /*05ac*/ 	.word	0x00000000
        /*05b0*/ 	.short	0x0101
        /*05b2*/ 	.byte	0xff
	.zero		1


	//   ....[75]....
        /*05b4*/ 	.word	0x00003420
        /*05b8*/ 	.word	0x000000ff
        /*05bc*/ 	.word	0x00000110
        /*05c0*/ 	.short	0x010a
        /*05c2*/ 	.byte	0x04
	.zero		1


	//   ....[76]....
        /*05c4*/ 	.word	0x00003540
        /*05c8*/ 	.word	0x00000002
        /*05cc*/ 	.word	0x00000100
        /*05d0*/ 	.short	0x010a
        /*05d2*/ 	.byte	0xff
	.zero		1


	//   ....[77]....
        /*05d4*/ 	.word	0x00003650
        /*05d8*/ 	.word	0x00000002
        /*05dc*/ 	.word	0x00000000
        /*05e0*/ 	.short	0x0101
        /*05e2*/ 	.byte	0xff
	.zero		1


	//   ....[78]....
        /*05e4*/ 	.word	0x000036e0
        /*05e8*/ 	.word	0x000000ff
        /*05ec*/ 	.word	0x00000110
        /*05f0*/ 	.short	0x0106
        /*05f2*/ 	.byte	0x04
	.zero		1


	//   ....[79]....
        /*05f4*/ 	.word	0x00003700
        /*05f8*/ 	.word	0x000000ff
        /*05fc*/ 	.word	0x00000110
        /*0600*/ 	.short	0x010a
        /*0602*/ 	.byte	0x04
	.zero		1


	//   ....[80]....
        /*0604*/ 	.word	0x00003790
        /*0608*/ 	.word	0x000000ff
        /*060c*/ 	.word	0x00000110
        /*0610*/ 	.short	0x0106
        /*0612*/ 	.byte	0x07
	.zero		1


	//   ....[81]....
        /*0614*/ 	.word	0x000037d0
        /*0618*/ 	.word	0x00000000
        /*061c*/ 	.word	0x00000110
        /*0620*/ 	.short	0x010a
        /*0622*/ 	.byte	0xff
	.zero		1


	//   ....[82]....
        /*0624*/ 	.word	0x00003a10
        /*0628*/ 	.word	0x000000ff
        /*062c*/ 	.word	0x00000008
        /*0630*/ 	.short	0x010a
        /*0632*/ 	.byte	0x05
	.zero		1


	//   ....[83]....
        /*0634*/ 	.word	0x00003a30
        /*0638*/ 	.word	0x000000ff
        /*063c*/ 	.word	0x00000008
        /*0640*/ 	.short	0x010a
        /*0642*/ 	.byte	0x05
	.zero		1


	//   ....[84]....
        /*0644*/ 	.word	0x00003bc0
        /*0648*/ 	.word	0x000000ff
        /*064c*/ 	.word	0x00000008
        /*0650*/ 	.short	0x010a
        /*0652*/ 	.byte	0x05
	.zero		1


	//   ....[85]....
        /*0654*/ 	.word	0x00003be0
        /*0658*/ 	.word	0x000000ff
        /*065c*/ 	.word	0x00000008
        /*0660*/ 	.short	0x010a
        /*0662*/ 	.byte	0x05
	.zero		1


	//   ....[86]....
        /*0664*/ 	.word	0x00003ca0
        /*0668*/ 	.word	0x000000ff
        /*066c*/ 	.word	0x00000000
        /*0670*/ 	.short	0x0101
        /*0672*/ 	.byte	0x04
	.zero		1


	//   ....[87]....
        /*0674*/ 	.word	0x00003fe0
        /*0678*/ 	.word	0x00000000
        /*067c*/ 	.word	0x00000100
        /*0680*/ 	.short	0x010a
        /*0682*/ 	.byte	0xff
	.zero		1


	//   ....[88]....
        /*0684*/ 	.word	0x000040a0
        /*0688*/ 	.word	0x00000000
        /*068c*/ 	.word	0x00000000
        /*0690*/ 	.short	0x0101
        /*0692*/ 	.byte	0xff
	.zero		1


	//   ....[89]....
        /*0694*/ 	.word	0x00004160
        /*0698*/ 	.word	0x000000ff
        /*069c*/ 	.word	0x00000000
        /*06a0*/ 	.short	0x010a
        /*06a2*/ 	.byte	0x04
	.zero		1


	//   ....[90]....
        /*06a4*/ 	.word	0x00004170
        /*06a8*/ 	.word	0x000000ff
        /*06ac*/ 	.word	0x00000140
        /*06b0*/ 	.short	0x010a
        /*06b2*/ 	.byte	0x1f
	.zero		1


	//   ....[91]....
        /*06b4*/ 	.word	0x00004220
        /*06b8*/ 	.word	0x000000ff
        /*06bc*/ 	.word	0x00000000
        /*06c0*/ 	.short	0x010a
        /*06c2*/ 	.byte	0x05
	.zero		1


	//   ....[92]....
        /*06c4*/ 	.word	0x00004350
        /*06c8*/ 	.word	0x000000ff
        /*06cc*/ 	.word	0x00000000
        /*06d0*/ 	.short	0x010a
        /*06d2*/ 	.byte	0x04
	.zero		1


	//   ....[93]....
        /*06d4*/ 	.word	0x00004650
        /*06d8*/ 	.word	0x000000ff
        /*06dc*/ 	.word	0x00000000
        /*06e0*/ 	.short	0x010a
        /*06e2*/ 	.byte	0x04
	.zero		1


	//   ....[94]....
        /*06e4*/ 	.word	0x000046e0
        /*06e8*/ 	.word	0x000000ff
        /*06ec*/ 	.word	0x00000000
        /*06f0*/ 	.short	0x010a
        /*06f2*/ 	.byte	0x05
	.zero		1


	//   ....[95]....
        /*06f4*/ 	.word	0x00004770
        /*06f8*/ 	.word	0x000000ff
        /*06fc*/ 	.word	0x00000000
        /*0700*/ 	.short	0x010a
        /*0702*/ 	.byte	0x05
	.zero		1


	//   ....[96]....
        /*0704*/ 	.word	0x00004810
        /*0708*/ 	.word	0x00000000
        /*070c*/ 	.word	0x00000000
        /*0710*/ 	.short	0x010a
        /*0712*/ 	.byte	0xff
	.zero		1


	//   ....[97]....
        /*0714*/ 	.word	0x00004850
        /*0718*/ 	.word	0x00000000
        /*071c*/ 	.word	0x00000000
        /*0720*/ 	.short	0x010a
        /*0722*/ 	.byte	0xff
	.zero		1


	//   ....[98]....
        /*0724*/ 	.word	0x000048c0
        /*0728*/ 	.word	0x000000ff
        /*072c*/ 	.word	0x00000000
        /*0730*/ 	.short	0x0101
        /*0732*/ 	.byte	0x04
	.zero		1


	//   ....[99]....
        /*0734*/ 	.word	0x00004900
        /*0738*/ 	.word	0x000000ff
        /*073c*/ 	.word	0x00000180
        /*0740*/ 	.short	0x010a
        /*0742*/ 	.byte	0x1a
	.zero		1


	//   ....[100]....
        /*0744*/ 	.word	0x00004950
        /*0748*/ 	.word	0x000000ff
        /*074c*/ 	.word	0x00000000
        /*0750*/ 	.short	0x0101
        /*0752*/ 	.byte	0x04
	.zero		1


	//   ....[101]....
        /*0754*/ 	.word	0x00004dd0
        /*0758*/ 	.word	0x0000000c
        /*075c*/ 	.word	0x00000100
        /*0760*/ 	.short	0x010a
        /*0762*/ 	.byte	0xff
	.zero		1


	//   ....[102]....
        /*0764*/ 	.word	0x00004f40
        /*0768*/ 	.word	0x00000000
        /*076c*/ 	.word	0x00000000
        /*0770*/ 	.short	0x0101
        /*0772*/ 	.byte	0xff
	.zero		1


	//   ....[103]....
        /*0774*/ 	.word	0x000053d0
        /*0778*/ 	.word	0x000000ff
        /*077c*/ 	.word	0x000000f8
        /*0780*/ 	.short	0x010a
        /*0782*/ 	.byte	0x15
	.zero		1


	//   ....[104]....
        /*0784*/ 	.word	0x00005550
        /*0788*/ 	.word	0x000000ff
        /*078c*/ 	.word	0x000000e0
        /*0790*/ 	.short	0x010a
        /*0792*/ 	.byte	0x15
	.zero		1


	//   ....[105]....
        /*0794*/ 	.word	0x00005740
        /*0798*/ 	.word	0x000000ff
        /*079c*/ 	.word	0x000000d0
        /*07a0*/ 	.short	0x010b
        /*07a2*/ 	.byte	0x15
	.zero		1


	//   ....[106]....
        /*07a4*/ 	.word	0x00005750
        /*07a8*/ 	.word	0x000000ff
        /*07ac*/ 	.word	0x00000000
        /*07b0*/ 	.short	0x0101
        /*07b2*/ 	.byte	0x06
	.zero		1


	//   ....[107]....
        /*07b4*/ 	.word	0x00005760
        /*07b8*/ 	.word	0x000000ff
        /*07bc*/ 	.word	0x000000e8
        /*07c0*/ 	.short	0x010a
        /*07c2*/ 	.byte	0x15
	.zero		1


	//   ....[108]....
        /*07c4*/ 	.word	0x000059a0
        /*07c8*/ 	.word	0x000000ff
        /*07cc*/ 	.word	0x000000d8
        /*07d0*/ 	.short	0x010b
        /*07d2*/ 	.byte	0x15
	.zero		1


	//   ....[109]....
        /*07d4*/ 	.word	0x000059b0
        /*07d8*/ 	.word	0x000000ff
        /*07dc*/ 	.word	0x00000000
        /*07e0*/ 	.short	0x0101
        /*07e2*/ 	.byte	0x25
	.zero		1


	//   ....[110]....
        /*07e4*/ 	.word	0x000059f0
        /*07e8*/ 	.word	0x000000ff
        /*07ec*/ 	.word	0x000000e0
        /*07f0*/ 	.short	0x010a
        /*07f2*/ 	.byte	0x15
	.zero		1


	//   ....[111]....
        /*07f4*/ 	.word	0x00005a30
        /*07f8*/ 	.word	0x00000000
        /*07fc*/ 	.word	0x000000e8
        /*0800*/ 	.short	0x010a
        /*0802*/ 	.byte	0xff
	.zero		1


	//   ....[112]....
        /*0804*/ 	.word	0x00005d50
        /*0808*/ 	.word	0x00000003
        /*080c*/ 	.word	0x00000100
        /*0810*/ 	.short	0x010a
        /*0812*/ 	.byte	0xff
	.zero		1


	//   ....[113]....
        /*0814*/ 	.word	0x00005ed0
        /*0818*/ 	.word	0x00000000
        /*081c*/ 	.word	0x00000000
        /*0820*/ 	.short	0x0101
        /*0822*/ 	.byte	0xff
	.zero		1


	//   ....[114]....
        /*0824*/ 	.word	0x000069b0
        /*0828*/ 	.word	0x00000003
        /*082c*/ 	.word	0x000000d0
        /*0830*/ 	.short	0x010a
        /*0832*/ 	.byte	0xff
	.zero		1


	//   ....[115]....
        /*0834*/ 	.word	0x000069d0
        /*0838*/ 	.word	0x0000005c
        /*083c*/ 	.word	0x00000120
        /*0840*/ 	.short	0x010a
        /*0842*/ 	.byte	0xff
	.zero		1


	//   ....[116]....
        /*0844*/ 	.word	0x00006b00
        /*0848*/ 	.word	0x00000003
        /*084c*/ 	.word	0x000000d0
        /*0850*/ 	.short	0x010a
        /*0852*/ 	.byte	0xff
	.zero		1


	//   ....[117]....
        /*0854*/ 	.word	0x00006c40
        /*0858*/ 	.word	0x00000000
        /*085c*/ 	.word	0x00000000
        /*0860*/ 	.short	0x0101
        /*0862*/ 	.byte	0xff
	.zero		1


	//   ....[118]....
        /*0864*/ 	.word	0x00006ca0
        /*0868*/ 	.word	0x0000005c
        /*086c*/ 	.word	0x00000120
        /*0870*/ 	.short	0x010a
        /*0872*/ 	.byte	0xff
	.zero		1


	//   ....[119]....
        /*0874*/ 	.word	0x00007850
        /*0878*/ 	.word	0x0000006b
        /*087c*/ 	.word	0x000000d0
        /*0880*/ 	.short	0x010a
        /*0882*/ 	.byte	0xff
	.zero		1


	//   ....[120]....
        /*0884*/ 	.word	0x00007910
        /*0888*/ 	.word	0x0000006b
        /*088c*/ 	.word	0x000000d0
        /*0890*/ 	.short	0x010a
        /*0892*/ 	.byte	0xff
	.zero		1


	//   ....[121]....
        /*0894*/ 	.word	0x00007a50
        /*0898*/ 	.word	0x00000002
        /*089c*/ 	.word	0x00000000
        /*08a0*/ 	.short	0x0101
        /*08a2*/ 	.byte	0xff
	.zero		1


	//   ....[122]....
        /*08a4*/ 	.word	0x00007d30
        /*08a8*/ 	.word	0x0000005c
        /*08ac*/ 	.word	0x00000000
        /*08b0*/ 	.short	0x0101
        /*08b2*/ 	.byte	0xff
	.zero		1


	//   ....[123]....
        /*08b4*/ 	.word	0x000086f0
        /*08b8*/ 	.word	0x00000003
        /*08bc*/ 	.word	0x00000170
        /*08c0*/ 	.short	0x010a
        /*08c2*/ 	.byte	0xff
	.zero		1


	//   ....[124]....
        /*08c4*/ 	.word	0x00008750
        /*08c8*/ 	.word	0x00000000
        /*08cc*/ 	.word	0x00000068
        /*08d0*/ 	.short	0x010a
        /*08d2*/ 	.byte	0xff
	.zero		1


	//   ....[125]....
        /*08d4*/ 	.word	0x000087b0
        /*08d8*/ 	.word	0x00000000
        /*08dc*/ 	.word	0x00000068
        /*08e0*/ 	.short	0x010a
        /*08e2*/ 	.byte	0xff
	.zero		1


	//   ....[126]....
        /*08e4*/ 	.word	0x00008800
        /*08e8*/ 	.word	0x00000003
        /*08ec*/ 	.word	0x00000100
        /*08f0*/ 	.short	0x010a
        /*08f2*/ 	.byte	0xff
	.zero		1


	//   ....[127]....
        /*08f4*/ 	.word	0x00008860
        /*08f8*/ 	.word	0x00000000
        /*08fc*/ 	.word	0x00000000
        /*0900*/ 	.short	0x010a
        /*0902*/ 	.byte	0xff
	.zero		1


	//   ....[128]....
        /*0904*/ 	.word	0x000088c0
        /*0908*/ 	.word	0x00000000
        /*090c*/ 	.word	0x00000000
        /*0910*/ 	.short	0x010a
        /*0912*/ 	.byte	0xff
	.zero		1


	//   ....[129]....
        /*0914*/ 	.word	0x00008920
        /*0918*/ 	.word	0x00000000
        /*091c*/ 	.word	0x00000000
        /*0920*/ 	.short	0x010a
        /*0922*/ 	.byte	0xff
	.zero		1


	//   ....[130]....
        /*0924*/ 	.word	0x00008980
        /*0928*/ 	.word	0x00000000
        /*092c*/ 	.word	0x00000000
        /*0930*/ 	.short	0x010a
        /*0932*/ 	.byte	0xff
	.zero		1


	//   ....[131]....
        /*0934*/ 	.word	0x000089e0
        /*0938*/ 	.word	0x00000000
        /*093c*/ 	.word	0x00000000
        /*0940*/ 	.short	0x010a
        /*0942*/ 	.byte	0xff
	.zero		1


	//   ....[132]....
        /*0944*/ 	.word	0x00008a40
        /*0948*/ 	.word	0x00000000
        /*094c*/ 	.word	0x00000000
        /*0950*/ 	.short	0x010a
        /*0952*/ 	.byte	0xff
	.zero		1


	//   ....[133]....
        /*0954*/ 	.word	0x00008aa0
        /*0958*/ 	.word	0x00000000
        /*095c*/ 	.word	0x00000000
        /*0960*/ 	.short	0x010a
        /*0962*/ 	.byte	0xff
	.zero		1


	//   ....[134]....
        /*0964*/ 	.word	0x00008b00
        /*0968*/ 	.word	0x00000000
        /*096c*/ 	.word	0x00000000
        /*0970*/ 	.short	0x010a
        /*0972*/ 	.byte	0xff
	.zero		1


	//   ....[135]....
        /*0974*/ 	.word	0x00008b60
        /*0978*/ 	.word	0x00000000
        /*097c*/ 	.word	0x00000000
        /*0980*/ 	.short	0x010a
        /*0982*/ 	.byte	0xff
	.zero		1


	//   ....[136]....
        /*0984*/ 	.word	0x00008bc0
        /*0988*/ 	.word	0x00000000
        /*098c*/ 	.word	0x00000000
        /*0990*/ 	.short	0x010a
        /*0992*/ 	.byte	0xff
	.zero		1


	//   ....[137]....
        /*0994*/ 	.word	0x00008c20
        /*0998*/ 	.word	0x00000000
        /*099c*/ 	.word	0x00000000
        /*09a0*/ 	.short	0x010a
        /*09a2*/ 	.byte	0xff
	.zero		1


	//   ....[138]....
        /*09a4*/ 	.word	0x00008c80
        /*09a8*/ 	.word	0x00000000
        /*09ac*/ 	.word	0x00000000
        /*09b0*/ 	.short	0x010a
        /*09b2*/ 	.byte	0xff
	.zero		1


	//   ....[139]....
        /*09b4*/ 	.word	0x00008cd0
        /*09b8*/ 	.word	0x00000002
        /*09bc*/ 	.word	0x00000160
        /*09c0*/ 	.short	0x010a
        /*09c2*/ 	.byte	0xff
	.zero		1


	//   ....[140]....
        /*09c4*/ 	.word	0x00008d30
        /*09c8*/ 	.word	0x00000002
        /*09cc*/ 	.word	0x00000110
        /*09d0*/ 	.short	0x010a
        /*09d2*/ 	.byte	0xff
	.zero		1


	//   ....[141]....
        /*09d4*/ 	.word	0x00008d80
        /*09d8*/ 	.word	0x00000002
        /*09dc*/ 	.word	0x00000100
        /*09e0*/ 	.short	0x010a
        /*09e2*/ 	.byte	0xff
	.zero		1


	//   ....[142]....
        /*09e4*/ 	.word	0x00008de0
        /*09e8*/ 	.word	0x00000000
        /*09ec*/ 	.word	0x00000110
        /*09f0*/ 	.short	0x010a
        /*09f2*/ 	.byte	0xff
	.zero		1


	//   ....[143]....
        /*09f4*/ 	.word	0x00008e40
        /*09f8*/ 	.word	0x00000000
        /*09fc*/ 	.word	0x00000008
        /*0a00*/ 	.short	0x010a
        /*0a02*/ 	.byte	0xff
	.zero		1


	//   ....[144]....
        /*0a04*/ 	.word	0x00008f20
        /*0a08*/ 	.word	0x00000000
        /*0a0c*/ 	.word	0x00000008
        /*0a10*/ 	.short	0x010a
        /*0a12*/ 	.byte	0xff
	.zero		1


	//   ....[145]....
        /*0a14*/ 	.word	0x00008f70
        /*0a18*/ 	.word	0x00000000
        /*0a1c*/ 	.word	0x00000100
        /*0a20*/ 	.short	0x010a
        /*0a22*/ 	.byte	0xff
	.zero		1


	//   ....[146]....
        /*0a24*/ 	.word	0x00008fd0
        /*0a28*/ 	.word	0x00000000
        /*0a2c*/ 	.word	0x00000140
        /*0a30*/ 	.short	0x010a
        /*0a32*/ 	.byte	0xff
	.zero		1


	//   ....[147]....
        /*0a34*/ 	.word	0x00009030
        /*0a38*/ 	.word	0x00000000
        /*0a3c*/ 	.word	0x00000000
        /*0a40*/ 	.short	0x010a
        /*0a42*/ 	.byte	0xff
	.zero		1


	//   ....[148]....
        /*0a44*/ 	.word	0x00009090
        /*0a48*/ 	.word	0x00000000
        /*0a4c*/ 	.word	0x00000000
        /*0a50*/ 	.short	0x010a
        /*0a52*/ 	.byte	0xff
	.zero		1


	//   ....[149]....
        /*0a54*/ 	.word	0x000090f0
        /*0a58*/ 	.word	0x00000000
        /*0a5c*/ 	.word	0x00000000
        /*0a60*/ 	.short	0x010a
        /*0a62*/ 	.byte	0xff
	.zero		1


	//   ....[150]....
        /*0a64*/ 	.word	0x00009150
        /*0a68*/ 	.word	0x00000000
        /*0a6c*/ 	.word	0x00000000
        /*0a70*/ 	.short	0x010a
        /*0a72*/ 	.byte	0xff
	.zero		1


	//   ....[151]....
        /*0a74*/ 	.word	0x000091b0
        /*0a78*/ 	.word	0x00000000
        /*0a7c*/ 	.word	0x00000180
        /*0a80*/ 	.short	0x010a
        /*0a82*/ 	.byte	0xff
	.zero		1


	//   ....[152]....
        /*0a84*/ 	.word	0x00009200
        /*0a88*/ 	.word	0x0000000c
        /*0a8c*/ 	.word	0x00000100
        /*0a90*/ 	.short	0x010a
        /*0a92*/ 	.byte	0xff
	.zero		1


	//   ....[153]....
        /*0a94*/ 	.word	0x00009260
        /*0a98*/ 	.word	0x00000000
        /*0a9c*/ 	.word	0x000000f8
        /*0aa0*/ 	.short	0x010a
        /*0aa2*/ 	.byte	0xff
	.zero		1


	//   ....[154]....
        /*0aa4*/ 	.word	0x000092c0
        /*0aa8*/ 	.word	0x00000000
        /*0aac*/ 	.word	0x000000e0
        /*0ab0*/ 	.short	0x010a
        /*0ab2*/ 	.byte	0xff
	.zero		1


	//   ....[155]....
        /*0ab4*/ 	.word	0x00009320
        /*0ab8*/ 	.word	0x00000000
        /*0abc*/ 	.word	0x000000e8
        /*0ac0*/ 	.short	0x010a
        /*0ac2*/ 	.byte	0xff
	.zero		1


	//   ....[156]....
        /*0ac4*/ 	.word	0x00009380
        /*0ac8*/ 	.word	0x00000000
        /*0acc*/ 	.word	0x000000e0
        /*0ad0*/ 	.short	0x010a
        /*0ad2*/ 	.byte	0xff
	.zero		1


	//   ....[157]....
        /*0ad4*/ 	.word	0x000093d0
        /*0ad8*/ 	.word	0x00000003
        /*0adc*/ 	.word	0x00000100
        /*0ae0*/ 	.short	0x010a
        /*0ae2*/ 	.byte	0xff
	.zero		1


	//   ....[158]....
        /*0ae4*/ 	.word	0x00009420
        /*0ae8*/ 	.word	0x00000003
        /*0aec*/ 	.word	0x000000d0
        /*0af0*/ 	.short	0x010a
        /*0af2*/ 	.byte	0xff
	.zero		1


	//   ....[159]....
        /*0af4*/ 	.word	0x00009470
        /*0af8*/ 	.word	0x0000005c
        /*0afc*/ 	.word	0x00000120
        /*0b00*/ 	.short	0x010a
        /*0b02*/ 	.byte	0xff
	.zero		1


	//   ....[160]....
        /*0b04*/ 	.word	0x000094c0
        /*0b08*/ 	.word	0x0000006b
        /*0b0c*/ 	.word	0x000000d0
        /*0b10*/ 	.short	0x010a
        /*0b12*/ 	.byte	0xff
	.zero		1


	//----- nvinfo : EIATTR_NUM_MBARRIERS
	.align		4
.L_47:
        /*0b14*/ 	.byte	0x03, 0x38
        /*0b16*/ 	.short	0x0031


	//----- nvinfo : EIATTR_EXIT_INSTR_OFFSETS
	.align		4
        /*0b18*/ 	.byte	0x04, 0x1c
        /*0b1a*/ 	.short	(.L_49 - .L_48)


	//   ....[0]....
.L_48:
        /*0b1c*/ 	.word	0x000032b0


	//   ....[1]....
        /*0b20*/ 	.word	0x000037a0


	//   ....[2]....
        /*0b24*/ 	.word	0x00003800


	//   ....[3]....
        /*0b28*/ 	.word	0x00004b80


	//   ....[4]....
        /*0b2c*/ 	.word	0x00005a60


	//   ....[5]....
        /*0b30*/ 	.word	0x00005aa0


	//   ....[6]....
        /*0b34*/ 	.word	0x000086e0


	//----- nvinfo : EIATTR_MAX_THREADS
	.align		4
.L_49:
        /*0b38*/ 	.byte	0x04, 0x05
        /*0b3a*/ 	.short	(.L_51 - .L_50)
.L_50:
        /*0b3c*/ 	.word	0x00000100
        /*0b40*/ 	.word	0x00000001
        /*0b44*/ 	.word	0x00000001


	//----- nvinfo : EIATTR_CRS_STACK_SIZE
	.align		4
.L_51:
        /*0b48*/ 	.byte	0x04, 0x1e
        /*0b4a*/ 	.short	(.L_53 - .L_52)
.L_52:
        /*0b4c*/ 	.word	0x00000000


	//----- nvinfo : EIATTR_CBANK_PARAM_SIZE
	.align		4
.L_53:
        /*0b50*/ 	.byte	0x03, 0x19
        /*0b52*/ 	.short	0x0800


	//----- nvinfo : EIATTR_PARAM_CBANK
	.align		4
        /*0b54*/ 	.byte	0x04, 0x0a
        /*0b56*/ 	.short	(.L_55 - .L_54)
	.align		4
.L_54:
        /*0b58*/ 	.word	index@(.nv.constant0._ZN7cutlass13device_kernelINS_4gemm6kernel13GemmUniversalIN4cute5tupleIJiiiiEEENS1_10collective13CollectiveMmaINS1_35MainloopSm100TmaUmmaWarpSpecializedILi13ELi2ELi4ENS5_IJNS4_1CILi4EEENSA_ILi2EEENSA_ILi1EEEEEEEENS5_IJNSA_ILi128EEESG_SG_EEENS_12float_e4m3_tENS5_IJlSD_lEEESI_SJ_NS4_8TiledMMAINS4_8MMA_AtomIJNS4_10MMA_TraitsINS4_25SM100_MMA_F8F6F4_2x1SM_SSEJSI_SI_fSG_SG_NS4_17integral_constantINS4_4UMMA5MajorELSQ_0EEESR_NSO_INSP_7ScaleInELSS_0EEEST_EEEEEENS4_6LayoutINS5_IJSD_SD_SD_EEENS5_IJNSA_ILi0EEESY_SY_EEEEENS5_IJNS4_10UnderscoreES11_S11_EEEEENS4_28SM100_TMA_2SM_LOAD_MULTICASTENS4_14ComposedLayoutINS4_7SwizzleILi3ELi4ELi3EEENS4_18smem_ptr_flag_bitsILi8EEENSW_INS5_IJNSA_ILi8EEESG_EEENS5_IJSG_SD_EEEEEEEvNS4_8identityES14_S1E_vS1F_EENS_8epilogue10collective18CollectiveEpilogueINS1H_23Sm100TmaWarpSpecializedILi2ELi2ELi32ELb0ELb0EEEJNS5_IJNSA_ILi64EEESG_SG_EEENS5_IJNSW_IS1M_SD_EENSW_INS5_IJNSA_ILi32EEESC_EEENS5_IJSD_S1M_EEEEEEEESI_SJ_SI_SJ_NS1H_6fusion15FusionCallbacksIS1L_NS1U_17LinearCombinationISI_fSI_fLNS_15FloatRoundStyleE2EEES1N_S1T_JEEENS4_5SM1004TMEM4LOAD26SM100_TMEM_LOAD_32dp32b32xENS4_13SM90_TMA_LOADENS15_INS16_ILi1ELi4ELi3EEES19_NSW_INS5_IJS1A_S1P_EEENS5_IJS1P_SD_EEEEEEENS4_39AutoVectorizingCopyWithAssumedAlignmentILi128EEENS4_14SM90_TMA_STOREES29_S2B_S2B_EEEvvEEEEvNT_6ParamsE)
        /*0b5c*/ 	.short	0x0380
        /*0b5e*/ 	.short	0x0800


	//----- nvinfo : EIATTR_SW_WAR
	.align		4
.L_55:
        /*0b60*/ 	.byte	0x04, 0x36
        /*0b62*/ 	.short	(.L_57 - .L_56)
.L_56:
        /*0b64*/ 	.word	0x00000008
.L_57:


//--------------------- .nv.callgraph             --------------------------
	.section	.nv.callgraph,"",@"SHT_CUDA_CALLGRAPH"
	.align	4
	.sectionentsize	8
	.align		4
        /*0000*/ 	.word	0x00000000
	.align		4
        /*0004*/ 	.word	0xffffffff
	.align		4
        /*0008*/ 	.word	index@(_ZN7cutlass13device_kernelINS_4gemm6kernel13GemmUniversalIN4cute5tupleIJiiiiEEENS1_10collective13CollectiveMmaINS1_35MainloopSm100TmaUmmaWarpSpecializedILi13ELi2ELi4ENS5_IJNS4_1CILi4EEENSA_ILi2EEENSA_ILi1EEEEEEEENS5_IJNSA_ILi128EEESG_SG_EEENS_12float_e4m3_tENS5_IJlSD_lEEESI_SJ_NS4_8TiledMMAINS4_8MMA_AtomIJNS4_10MMA_TraitsINS4_25SM100_MMA_F8F6F4_2x1SM_SSEJSI_SI_fSG_SG_NS4_17integral_constantINS4_4UMMA5MajorELSQ_0EEESR_NSO_INSP_7ScaleInELSS_0EEEST_EEEEEENS4_6LayoutINS5_IJSD_SD_SD_EEENS5_IJNSA_ILi0EEESY_SY_EEEEENS5_IJNS4_10UnderscoreES11_S11_EEEEENS4_28SM100_TMA_2SM_LOAD_MULTICASTENS4_14ComposedLayoutINS4_7SwizzleILi3ELi4ELi3EEENS4_18smem_ptr_flag_bitsILi8EEENSW_INS5_IJNSA_ILi8EEESG_EEENS5_IJSG_SD_EEEEEEEvNS4_8identityES14_S1E_vS1F_EENS_8epilogue10collective18CollectiveEpilogueINS1H_23Sm100TmaWarpSpecializedILi2ELi2ELi32ELb0ELb0EEEJNS5_IJNSA_ILi64EEESG_SG_EEENS5_IJNSW_IS1M_SD_EENSW_INS5_IJNSA_ILi32EEESC_EEENS5_IJSD_S1M_EEEEEEEESI_SJ_SI_SJ_NS1H_6fusion15FusionCallbacksIS1L_NS1U_17LinearCombinationISI_fSI_fLNS_15FloatRoundStyleE2EEES1N_S1T_JEEENS4_5SM1004TMEM4LOAD26SM100_TMEM_LOAD_32dp32b32xENS4_13SM90_TMA_LOADENS15_INS16_ILi1ELi4ELi3EEES19_NSW_INS5_IJS1A_S1P_EEENS5_IJS1P_SD_EEEEEEENS4_39AutoVectorizingCopyWithAssumedAlignmentILi128EEENS4_14SM90_TMA_STOREES29_S2B_S2B_EEEvvEEEEvNT_6ParamsE)
	.align		4
        /*000c*/ 	.word	index@(__assertfail)
	.align		4
        /*0010*/ 	.word	0x00000000
	.align		4
        /*0014*/ 	.word	0xfffffffe
	.align		4
        /*0018*/ 	.word	0x00000000
	.align		4
        /*001c*/ 	.word	0xfffffffd
	.align		4
        /*0020*/ 	.word	0x00000000
	.align		4
        /*0024*/ 	.word	0xfffffffc


//--------------------- .nv.constant4             --------------------------
	.section	.nv.constant4,"a",@progbits
	.align	8
	.align		8
.nv.constant4:
        /*0000*/ 	.dword	__assertfail
	.align		8
        /*0008*/ 	.dword	__unnamed_1
	.align		8
        /*0010*/ 	.dword	__unnamed_2
	.align		8
        /*0018*/ 	.dword	_ZN40_INTERNAL_e5d5d8f0_4_k_cu_4e3f5904_285504cuda3std3__45__cpo5beginE
	.align		8
        /*0020*/ 	.dword	_ZN40_INTERNAL_e5d5d8f0_4_k_cu_4e3f5904_285504cuda3std3__45__cpo3endE
	.align		8
        /*0028*/ 	.dword	_ZN40_INTERNAL_e5d5d8f0_4_k_cu_4e3f5904_285504cuda3std3__45__cpo6cbeginE
	.align		8
        /*0030*/ 	.dword	_ZN40_INTERNAL_e5d5d8f0_4_k_cu_4e3f5904_285504cuda3std3__45__cpo4cendE
	.align		8
        /*0038*/ 	.dword	_ZN40_INTERNAL_e5d5d8f0_4_k_cu_4e3f5904_285504cuda3std3__442_GLOBAL__N__e5d5d8f0_4_k_cu_4e3f5904_285506ignoreE
	.align		8
        /*0040*/ 	.dword	_ZN40_INTERNAL_e5d5d8f0_4_k_cu_4e3f5904_285504cuda3std3__419piecewise_constructE
	.align		8
        /*0048*/ 	.dword	_ZN40_INTERNAL_e5d5d8f0_4_k_cu_4e3f5904_285504cuda3std3__48in_placeE
	.align		8
        /*0050*/ 	.dword	_ZN40_INTERNAL_e5d5d8f0_4_k_cu_4e3f5904_285504cuda3std6ranges3__45__cpo4swapE
	.align		8
        /*0058*/ 	.dword	_ZN40_INTERNAL_e5d5d8f0_4_k_cu_4e3f5904_285504cuda3std6ranges3__45__cpo9iter_moveE
	.align		8
        /*0060*/ 	.dword	_ZN40_INTERNAL_e5d5d8f0_4_k_cu_4e3f5904_285504cute7productE
	.align		8
        /*0068*/ 	.dword	_ZN40_INTERNAL_e5d5d8f0_4_k_cu_4e3f5904_285504cute1_E
	.align		8
        /*0070*/ 	.dword	$str$25
	.align		8
        /*0078*/ 	.dword	$str$26
	.align		8
        /*0080*/ 	.dword	$str$27
	.align		8
        /*0088*/ 	.dword	$str$28


//--------------------- .text._ZN7cutlass13device_kernelINS_4gemm6kernel13GemmUniversalIN4cute5tupleIJiiiiEEENS1_10collective13CollectiveMmaINS1_35MainloopSm100TmaUmmaWarpSpecializedILi13ELi2ELi4ENS5_IJNS4_1CILi4EEENSA_ILi2EEENSA_ILi1EEEEEEEENS5_IJNSA_ILi128EEESG_SG_EEENS_12float_e4m3_tENS5_IJlSD_lEEESI_SJ_NS4_8TiledMMAINS4_8MMA_AtomIJNS4_10MMA_TraitsINS4_25SM100_MMA_F8F6F4_2x1SM_SSEJSI_SI_fSG_SG_NS4_17integral_constantINS4_4UMMA5MajorELSQ_0EEESR_NSO_INSP_7ScaleInELSS_0EEEST_EEEEEENS4_6LayoutINS5_IJSD_SD_SD_EEENS5_IJNSA_ILi0EEESY_SY_EEEEENS5_IJNS4_10UnderscoreES11_S11_EEEEENS4_28SM100_TMA_2SM_LOAD_MULTICASTENS4_14ComposedLayoutINS4_7SwizzleILi3ELi4ELi3EEENS4_18smem_ptr_flag_bitsILi8EEENSW_INS5_IJNSA_ILi8EEESG_EEENS5_IJSG_SD_EEEEEEEvNS4_8identityES14_S1E_vS1F_EENS_8epilogue10collective18CollectiveEpilogueINS1H_23Sm100TmaWarpSpecializedILi2ELi2ELi32ELb0ELb0EEEJNS5_IJNSA_ILi64EEESG_SG_EEENS5_IJNSW_IS1M_SD_EENSW_INS5_IJNSA_ILi32EEESC_EEENS5_IJSD_S1M_EEEEEEEESI_SJ_SI_SJ_NS1H_6fusion15FusionCallbacksIS1L_NS1U_17LinearCombinationISI_fSI_fLNS_15FloatRoundStyleE2EEES1N_S1T_JEEENS4_5SM1004TMEM4LOAD26SM100_TMEM_LOAD_32dp32b32xENS4_13SM90_TMA_LOADENS15_INS16_ILi1ELi4ELi3EEES19_NSW_INS5_IJS1A_S1P_EEENS5_IJS1P_SD_EEEEEEENS4_39AutoVectorizingCopyWithAssumedAlignmentILi128EEENS4_14SM90_TMA_STOREES29_S2B_S2B_EEEvvEEEEvNT_6ParamsE --------------------------
	.section	.text._ZN7cutlass13device_kernelINS_4gemm6kernel13GemmUniversalIN4cute5tupleIJiiiiEEENS1_10collective13CollectiveMmaINS1_35MainloopSm100TmaUmmaWarpSpecializedILi13ELi2ELi4ENS5_IJNS4_1CILi4EEENSA_ILi2EEENSA_ILi1EEEEEEEENS5_IJNSA_ILi128EEESG_SG_EEENS_12float_e4m3_tENS5_IJlSD_lEEESI_SJ_NS4_8TiledMMAINS4_8MMA_AtomIJNS4_10MMA_TraitsINS4_25SM100_MMA_F8F6F4_2x1SM_SSEJSI_SI_fSG_SG_NS4_17integral_constantINS4_4UMMA5MajorELSQ_0EEESR_NSO_INSP_7ScaleInELSS_0EEEST_EEEEEENS4_6LayoutINS5_IJSD_SD_SD_EEENS5_IJNSA_ILi0EEESY_SY_EEEEENS5_IJNS4_10UnderscoreES11_S11_EEEEENS4_28SM100_TMA_2SM_LOAD_MULTICASTENS4_14ComposedLayoutINS4_7SwizzleILi3ELi4ELi3EEENS4_18smem_ptr_flag_bitsILi8EEENSW_INS5_IJNSA_ILi8EEESG_EEENS5_IJSG_SD_EEEEEEEvNS4_8identityES14_S1E_vS1F_EENS_8epilogue10collective18CollectiveEpilogueINS1H_23Sm100TmaWarpSpecializedILi2ELi2ELi32ELb0ELb0EEEJNS5_IJNSA_ILi64EEESG_SG_EEENS5_IJNSW_IS1M_SD_EENSW_INS5_IJNSA_ILi32EEESC_EEENS5_IJSD_S1M_EEEEEEEESI_SJ_SI_SJ_NS1H_6fusion15FusionCallbacksIS1L_NS1U_17LinearCombinationISI_fSI_fLNS_15FloatRoundStyleE2EEES1N_S1T_JEEENS4_5SM1004TMEM4LOAD26SM100_TMEM_LOAD_32dp32b32xENS4_13SM90_TMA_LOADENS15_INS16_ILi1ELi4ELi3EEES19_NSW_INS5_IJS1A_S1P_EEENS5_IJS1P_SD_EEEEEEENS4_39AutoVectorizingCopyWithAssumedAlignmentILi128EEENS4_14SM90_TMA_STOREES29_S2B_S2B_EEEvvEEEEvNT_6ParamsE,"ax",@progbits
	.align	128
.text._ZN7cutlass13device_kernelINS_4gemm6kernel13GemmUniversalIN4cute5tupleIJiiiiEEENS1_10collective13CollectiveMmaINS1_35MainloopSm100TmaUmmaWarpSpecializedILi13ELi2ELi4ENS5_IJNS4_1CILi4EEENSA_ILi2EEENSA_ILi1EEEEEEEENS5_IJNSA_ILi128EEESG_SG_EEENS_12float_e4m3_tENS5_IJlSD_lEEESI_SJ_NS4_8TiledMMAINS4_8MMA_AtomIJNS4_10MMA_TraitsINS4_25SM100_MMA_F8F6F4_2x1SM_SSEJSI_SI_fSG_SG_NS4_17integral_constantINS4_4UMMA5MajorELSQ_0EEESR_NSO_INSP_7ScaleInELSS_0EEEST_EEEEEENS4_6LayoutINS5_IJSD_SD_SD_EEENS5_IJNSA_ILi0EEESY_SY_EEEEENS5_IJNS4_10UnderscoreES11_S11_EEEEENS4_28SM100_TMA_2SM_LOAD_MULTICASTENS4_14ComposedLayoutINS4_7SwizzleILi3ELi4ELi3EEENS4_18smem_ptr_flag_bitsILi8EEENSW_INS5_IJNSA_ILi8EEESG_EEENS5_IJSG_SD_EEEEEEEvNS4_8identityES14_S1E_vS1F_EENS_8epilogue10collective18CollectiveEpilogueINS1H_23Sm100TmaWarpSpecializedILi2ELi2ELi32ELb0ELb0EEEJNS5_IJNSA_ILi64EEESG_SG_EEENS5_IJNSW_IS1M_SD_EENSW_INS5_IJNSA_ILi32EEESC_EEENS5_IJSD_S1M_EEEEEEEESI_SJ_SI_SJ_NS1H_6fusion15FusionCallbacksIS1L_NS1U_17LinearCombinationISI_fSI_fLNS_15FloatRoundStyleE2EEES1N_S1T_JEEENS4_5SM1004TMEM4LOAD26SM100_TMEM_LOAD_32dp32b32xENS4_13SM90_TMA_LOADENS15_INS16_ILi1ELi4ELi3EEES19_NSW_INS5_IJS1A_S1P_EEENS5_IJS1P_SD_EEEEEEENS4_39AutoVectorizingCopyWithAssumedAlignmentILi128EEENS4_14SM90_TMA_STOREES29_S2B_S2B_EEEvvEEEEvNT_6ParamsE:
        .type           _ZN7cutlass13device_kernelINS_4gemm6kernel13GemmUniversalIN4cute5tupleIJiiiiEEENS1_10collective13CollectiveMmaINS1_35MainloopSm100TmaUmmaWarpSpecializedILi13ELi2ELi4ENS5_IJNS4_1CILi4EEENSA_ILi2EEENSA_ILi1EEEEEEEENS5_IJNSA_ILi128EEESG_SG_EEENS_12float_e4m3_tENS5_IJlSD_lEEESI_SJ_NS4_8TiledMMAINS4_8MMA_AtomIJNS4_10MMA_TraitsINS4_25SM100_MMA_F8F6F4_2x1SM_SSEJSI_SI_fSG_SG_NS4_17integral_constantINS4_4UMMA5MajorELSQ_0EEESR_NSO_INSP_7ScaleInELSS_0EEEST_EEEEEENS4_6LayoutINS5_IJSD_SD_SD_EEENS5_IJNSA_ILi0EEESY_SY_EEEEENS5_IJNS4_10UnderscoreES11_S11_EEEEENS4_28SM100_TMA_2SM_LOAD_MULTICASTENS4_14ComposedLayoutINS4_7SwizzleILi3ELi4ELi3EEENS4_18smem_ptr_flag_bitsILi8EEENSW_INS5_IJNSA_ILi8EEESG_EEENS5_IJSG_SD_EEEEEEEvNS4_8identityES14_S1E_vS1F_EENS_8epilogue10collective18CollectiveEpilogueINS1H_23Sm100TmaWarpSpecializedILi2ELi2ELi32ELb0ELb0EEEJNS5_IJNSA_ILi64EEESG_SG_EEENS5_IJNSW_IS1M_SD_EENSW_INS5_IJNSA_ILi32EEESC_EEENS5_IJSD_S1M_EEEEEEEESI_SJ_SI_SJ_NS1H_6fusion15FusionCallbacksIS1L_NS1U_17LinearCombinationISI_fSI_fLNS_15FloatRoundStyleE2EEES1N_S1T_JEEENS4_5SM1004TMEM4LOAD26SM100_TMEM_LOAD_32dp32b32xENS4_13SM90_TMA_LOADENS15_INS16_ILi1ELi4ELi3EEES19_NSW_INS5_IJS1A_S1P_EEENS5_IJS1P_SD_EEEEEEENS4_39AutoVectorizingCopyWithAssumedAlignmentILi128EEENS4_14SM90_TMA_STOREES29_S2B_S2B_EEEvvEEEEvNT_6ParamsE,@function
        .size           _ZN7cutlass13device_kernelINS_4gemm6kernel13GemmUniversalIN4cute5tupleIJiiiiEEENS1_10collective13CollectiveMmaINS1_35MainloopSm100TmaUmmaWarpSpecializedILi13ELi2ELi4ENS5_IJNS4_1CILi4EEENSA_ILi2EEENSA_ILi1EEEEEEEENS5_IJNSA_ILi128EEESG_SG_EEENS_12float_e4m3_tENS5_IJlSD_lEEESI_SJ_NS4_8TiledMMAINS4_8MMA_AtomIJNS4_10MMA_TraitsINS4_25SM100_MMA_F8F6F4_2x1SM_SSEJSI_SI_fSG_SG_NS4_17integral_constantINS4_4UMMA5MajorELSQ_0EEESR_NSO_INSP_7ScaleInELSS_0EEEST_EEEEEENS4_6LayoutINS5_IJSD_SD_SD_EEENS5_IJNSA_ILi0EEESY_SY_EEEEENS5_IJNS4_10UnderscoreES11_S11_EEEEENS4_28SM100_TMA_2SM_LOAD_MULTICASTENS4_14ComposedLayoutINS4_7SwizzleILi3ELi4ELi3EEENS4_18smem_ptr_flag_bitsILi8EEENSW_INS5_IJNSA_ILi8EEESG_EEENS5_IJSG_SD_EEEEEEEvNS4_8identityES14_S1E_vS1F_EENS_8epilogue10collective18CollectiveEpilogueINS1H_23Sm100TmaWarpSpecializedILi2ELi2ELi32ELb0ELb0EEEJNS5_IJNSA_ILi64EEESG_SG_EEENS5_IJNSW_IS1M_SD_EENSW_INS5_IJNSA_ILi32EEESC_EEENS5_IJSD_S1M_EEEEEEEESI_SJ_SI_SJ_NS1H_6fusion15FusionCallbacksIS1L_NS1U_17LinearCombinationISI_fSI_fLNS_15FloatRoundStyleE2EEES1N_S1T_JEEENS4_5SM1004TMEM4LOAD26SM100_TMEM_LOAD_32dp32b32xENS4_13SM90_TMA_LOADENS15_INS16_ILi1ELi4ELi3EEES19_NSW_INS5_IJS1A_S1P_EEENS5_IJS1P_SD_EEEEEEENS4_39AutoVectorizingCopyWithAssumedAlignmentILi128EEENS4_14SM90_TMA_STOREES29_S2B_S2B_EEEvvEEEEvNT_6ParamsE,(.L_x_191 - _ZN7cutlass13device_kernelINS_4gemm6kernel13GemmUniversalIN4cute5tupleIJiiiiEEENS1_10collective13CollectiveMmaINS1_35MainloopSm100TmaUmmaWarpSpecializedILi13ELi2ELi4ENS5_IJNS4_1CILi4EEENSA_ILi2EEENSA_ILi1EEEEEEEENS5_IJNSA_ILi128EEESG_SG_EEENS_12float_e4m3_tENS5_IJlSD_lEEESI_SJ_NS4_8TiledMMAINS4_8MMA_AtomIJNS4_10MMA_TraitsINS4_25SM100_MMA_F8F6F4_2x1SM_SSEJSI_SI_fSG_SG_NS4_17integral_constantINS4_4UMMA5MajorELSQ_0EEESR_NSO_INSP_7ScaleInELSS_0EEEST_EEEEEENS4_6LayoutINS5_IJSD_SD_SD_EEENS5_IJNSA_ILi0EEESY_SY_EEEEENS5_IJNS4_10UnderscoreES11_S11_EEEEENS4_28SM100_TMA_2SM_LOAD_MULTICASTENS4_14ComposedLayoutINS4_7SwizzleILi3ELi4ELi3EEENS4_18smem_ptr_flag_bitsILi8EEENSW_INS5_IJNSA_ILi8EEESG_EEENS5_IJSG_SD_EEEEEEEvNS4_8identityES14_S1E_vS1F_EENS_8epilogue10collective18CollectiveEpilogueINS1H_23Sm100TmaWarpSpecializedILi2ELi2ELi32ELb0ELb0EEEJNS5_IJNSA_ILi64EEESG_SG_EEENS5_IJNSW_IS1M_SD_EENSW_INS5_IJNSA_ILi32EEESC_EEENS5_IJSD_S1M_EEEEEEEESI_SJ_SI_SJ_NS1H_6fusion15FusionCallbacksIS1L_NS1U_17LinearCombinationISI_fSI_fLNS_15FloatRoundStyleE2EEES1N_S1T_JEEENS4_5SM1004TMEM4LOAD26SM100_TMEM_LOAD_32dp32b32xENS4_13SM90_TMA_LOADENS15_INS16_ILi1ELi4ELi3EEES19_NSW_INS5_IJS1A_S1P_EEENS5_IJS1P_SD_EEEEEEENS4_39AutoVectorizingCopyWithAssumedAlignmentILi128EEENS4_14SM90_TMA_STOREES29_S2B_S2B_EEEvvEEEEvNT_6ParamsE)
        .other          _ZN7cutlass13device_kernelINS_4gemm6kernel13GemmUniversalIN4cute5tupleIJiiiiEEENS1_10collective13CollectiveMmaINS1_35MainloopSm100TmaUmmaWarpSpecializedILi13ELi2ELi4ENS5_IJNS4_1CILi4EEENSA_ILi2EEENSA_ILi1EEEEEEEENS5_IJNSA_ILi128EEESG_SG_EEENS_12float_e4m3_tENS5_IJlSD_lEEESI_SJ_NS4_8TiledMMAINS4_8MMA_AtomIJNS4_10MMA_TraitsINS4_25SM100_MMA_F8F6F4_2x1SM_SSEJSI_SI_fSG_SG_NS4_17integral_constantINS4_4UMMA5MajorELSQ_0EEESR_NSO_INSP_7ScaleInELSS_0EEEST_EEEEEENS4_6LayoutINS5_IJSD_SD_SD_EEENS5_IJNSA_ILi0EEESY_SY_EEEEENS5_IJNS4_10UnderscoreES11_S11_EEEEENS4_28SM100_TMA_2SM_LOAD_MULTICASTENS4_14ComposedLayoutINS4_7SwizzleILi3ELi4ELi3EEENS4_18smem_ptr_flag_bitsILi8EEENSW_INS5_IJNSA_ILi8EEESG_EEENS5_IJSG_SD_EEEEEEEvNS4_8identityES14_S1E_vS1F_EENS_8epilogue10collective18CollectiveEpilogueINS1H_23Sm100TmaWarpSpecializedILi2ELi2ELi32ELb0ELb0EEEJNS5_IJNSA_ILi64EEESG_SG_EEENS5_IJNSW_IS1M_SD_EENSW_INS5_IJNSA_ILi32EEESC_EEENS5_IJSD_S1M_EEEEEEEESI_SJ_SI_SJ_NS1H_6fusion15FusionCallbacksIS1L_NS1U_17LinearCombinationISI_fSI_fLNS_15FloatRoundStyleE2EEES1N_S1T_JEEENS4_5SM1004TMEM4LOAD26SM100_TMEM_LOAD_32dp32b32xENS4_13SM90_TMA_LOADENS15_INS16_ILi1ELi4ELi3EEES19_NSW_INS5_IJS1A_S1P_EEENS5_IJS1P_SD_EEEEEEENS4_39AutoVectorizingCopyWithAssumedAlignmentILi128EEENS4_14SM90_TMA_STOREES29_S2B_S2B_EEEvvEEEEvNT_6ParamsE,@"STO_CUDA_ENTRY STV_DEFAULT"
_ZN7cutlass13device_kernelINS_4gemm6kernel13GemmUniversalIN4cute5tupleIJiiiiEEENS1_10collective13CollectiveMmaINS1_35MainloopSm100TmaUmmaWarpSpecializedILi13ELi2ELi4ENS5_IJNS4_1CILi4EEENSA_ILi2EEENSA_ILi1EEEEEEEENS5_IJNSA_ILi128EEESG_SG_EEENS_12float_e4m3_tENS5_IJlSD_lEEESI_SJ_NS4_8TiledMMAINS4_8MMA_AtomIJNS4_10MMA_TraitsINS4_25SM100_MMA_F8F6F4_2x1SM_SSEJSI_SI_fSG_SG_NS4_17integral_constantINS4_4UMMA5MajorELSQ_0EEESR_NSO_INSP_7ScaleInELSS_0EEEST_EEEEEENS4_6LayoutINS5_IJSD_SD_SD_EEENS5_IJNSA_ILi0EEESY_SY_EEEEENS5_IJNS4_10UnderscoreES11_S11_EEEEENS4_28SM100_TMA_2SM_LOAD_MULTICASTENS4_14ComposedLayoutINS4_7SwizzleILi3ELi4ELi3EEENS4_18smem_ptr_flag_bitsILi8EEENSW_INS5_IJNSA_ILi8EEESG_EEENS5_IJSG_SD_EEEEEEEvNS4_8identityES14_S1E_vS1F_EENS_8epilogue10collective18CollectiveEpilogueINS1H_23Sm100TmaWarpSpecializedILi2ELi2ELi32ELb0ELb0EEEJNS5_IJNSA_ILi64EEESG_SG_EEENS5_IJNSW_IS1M_SD_EENSW_INS5_IJNSA_ILi32EEESC_EEENS5_IJSD_S1M_EEEEEEEESI_SJ_SI_SJ_NS1H_6fusion15FusionCallbacksIS1L_NS1U_17LinearCombinationISI_fSI_fLNS_15FloatRoundStyleE2EEES1N_S1T_JEEENS4_5SM1004TMEM4LOAD26SM100_TMEM_LOAD_32dp32b32xENS4_13SM90_TMA_LOADENS15_INS16_ILi1ELi4ELi3EEES19_NSW_INS5_IJS1A_S1P_EEENS5_IJS1P_SD_EEEEEEENS4_39AutoVectorizingCopyWithAssumedAlignmentILi128EEENS4_14SM90_TMA_STOREES29_S2B_S2B_EEEvvEEEEvNT_6ParamsE:
[----:B------:R-:W1:Y:S01]  /*0000*/  LDC R1, c[0x0][0x37c] ;  /* 0x0000df00ff017b82 */ /* 0x000e620000000800 */
[----:B------:R-:W2:Y:S01]  /*0010*/  S2R R99, SR_TID.X ;  /* 0x0000000000637919 */ /* 0x000ea20000002100 */
[----:B------:R-:W3:Y:S06]  /*0020*/  LDCU.64 UR8, c[0x0][0x890] ;  /* 0x00011200ff0877ac */ /* 0x000eec0008000a00 */
[----:B------:R-:W4:Y:S01]  /*0030*/  S2UR UR45, SR_CgaCtaId ;  /* 0x00000000002d79c3 */ /* 0x000f220000008800 */
[----:B------:R-:W-:Y:S02]  /*0040*/  PRMT R90, RZ, 0x7610, R90 ;  /* 0x00007610ff5a7816 */ /* 0x000fe4000000005a */
[----:B------:R-:W-:-:S02]  /*0050*/  ELECT P0, URZ, PT ;  /* 0x0000000000ff782f */ /* 0x000fc40003800000 */
[----:B---3--:R-:W-:-:S04]  /*0060*/  ISETP.NE.U32.AND P1, PT, RZ, UR8, PT ;  /* 0x00000008ff007c0c */ /* 0x008fc8000bf25070 */
[----:B------:R-:W-:Y:S01]  /*0070*/  ISETP.NE.AND.EX P2, PT, RZ, UR9, PT, P1 ;  /* 0x00000009ff007c0c */ /* 0x000fe2000bf45310 */
[----:B----4-:R-:W-:Y:S02]  /*0080*/  ULOP3.LUT UR46, UR45, 0x1, URZ, 0xc0, !UPT ;  /* 0x000000012d2e7892 */ /* 0x010fe4000f8ec0ff */
[----:B------:R-:W-:Y:S01]  /*0090*/  ULOP3.LUT UR47, UR45, 0x1, URZ, 0x3c, !UPT ;  /* 0x000000012d2f7892 */ /* 0x000fe2000f8e3cff */
[----:B--2---:R-:W-:-:S05]  /*00a0*/  SHF.R.U32.HI R91, RZ, 0x5, R99 ;  /* 0x00000005ff5b7819 */ /* 0x004fca0000011663 */
[----:B------:R-:W2:Y:S02]  /*00b0*/  SHFL.IDX PT, R0, R91, RZ, 0x1f ;  /* 0x00001fff5b007589 */ /* 0x000ea400000e0000 */
[----:B--2---:R-:W-:Y:S02]  /*00c0*/  R2UR UR25, R0 ;  /* 0x00000000001972ca */ /* 0x004fe400000e0000 */
[----:B-1----:R-:W-:Y:S05]  /*00d0*/  @P2 BRA `(.L_x_0) ;  /* 0x0000000000302947 */ /* 0x002fea0003800000 */
[----:B------:R-:W1:Y:S02]  /*00e0*/  LDCU.64 UR4, c[0x0][0x888] ;  /* 0x00011100ff0477ac */ /* 0x000e640008000a00 */
[----:B-1----:R-:W-:-:S04]  /*00f0*/  UISETP.NE.U32.AND UP0, UPT, UR4, URZ, UPT ;  /* 0x000000ff0400728c */ /* 0x002fc8000bf05070 */
[----:B------:R-:W-:-:S09]  /*0100*/  UISETP.NE.AND.EX UP0, UPT, UR5, URZ, UPT, UP0 ;  /* 0x000000ff0500728c */ /* 0x000fd2000bf05300 */
[----:B------:R-:W-:Y:S05]  /*0110*/  BRA.U !UP0, `(.L_x_1) ;  /* 0x0000000108147547 */ /* 0x000fea000b800000 */
[----:B------:R-:W1:Y:S01]  /*0120*/  LDC.64 R2, c[0x0][0x888] ;  /* 0x00022200ff027b82 */ /* 0x000e620000000a00 */
[----:B------:R-:W1:Y:S02]  /*0130*/  LDCU.64 UR4, c[0x0][0x358] ;  /* 0x00006b00ff0477ac */ /* 0x000e640008000a00 */
[----:B-1----:R1:W5:Y:S01]  /*0140*/  LDG.E R41, desc[UR4][R2.64] ;  /* 0x0000000402297981 */ /* 0x002362000c1e1900 */
[----:B------:R-:W-:Y:S01]  /*0150*/  HFMA2 R90, -RZ, RZ, 0, 5.9604644775390625e-08 ;  /* 0x00000001ff5a7431 */ /* 0x000fe200000001ff */
[----:B------:R-:W-:Y:S05]  /*0160*/  BRA `(.L_x_0) ;  /* 0x00000000000c7947 */ /* 0x000fea0003800000 */
.L_x_1:
[----:B------:R-:W1:Y:S01]  /*0170*/  LDCU UR4, c[0x0][0x880] ;  /* 0x00011000ff0477ac */ /* 0x000e620008000800 */
[----:B------:R-:W-:Y:S01]  /*0180*/  HFMA2 R90, -RZ, RZ, 0, 5.9604644775390625e-08 ;  /* 0x00000001ff5a7431 */ /* 0x000fe200000001ff */
[----:B-1----:R-:W-:-:S07]  /*0190*/  MOV R41, UR4 ;  /* 0x0000000400297c02 */ /* 0x002fce0008000f00 */
.L_x_0:
[----:B------:R-:W2:Y:S02]  /*01a0*/  LDCU.64 UR4, c[0x0][0x8b0] ;  /* 0x00011600ff0477ac */ /* 0x000ea40008000a00 */
[----:B--2---:R-:W-:-:S04]  /*01b0*/  UISETP.NE.U32.AND UP0, UPT, UR4, URZ, UPT ;  /* 0x000000ff0400728c */ /* 0x004fc8000bf05070 */
[----:B------:R-:W-:-:S09]  /*01c0*/  UISETP.NE.AND.EX UP0, UPT, UR5, URZ, UPT, UP0 ;  /* 0x000000ff0500728c */ /* 0x000fd2000bf05300 */
[----:B------:R-:W-:Y:S05]  /*01d0*/  BRA.U UP0, `(.L_x_2) ;  /* 0x0000000100287547 */ /* 0x000fea000b800000 */
[----:B------:R-:W2:Y:S02]  /*01e0*/  LDCU.64 UR4, c[0x0][0x8a8] ;  /* 0x00011500ff0477ac */ /* 0x000ea40008000a00 */
[----:B--2---:R-:W-:-:S04]  /*01f0*/  UISETP.NE.U32.AND UP0, UPT, UR4, URZ, UPT ;  /* 0x000000ff0400728c */ /* 0x004fc8000bf05070 */
[----:B------:R-:W-:-:S09]  /*0200*/  UISETP.NE.AND.EX UP0, UPT, UR5, URZ, UPT, UP0 ;  /* 0x000000ff0500728c */ /* 0x000fd2000bf05300 */
[----:B------:R-:W-:Y:S05]  /*0210*/  BRA.U !UP0, `(.L_x_3) ;  /* 0x0000000108107547 */ /* 0x000fea000b800000 */
[----:B------:R-:W2:Y:S01]  /*0220*/  LDC.64 R38, c[0x0][0x8a8] ;  /* 0x00022a00ff267b82 */ /* 0x000ea20000000a00 */
[----:B------:R-:W2:Y:S02]  /*0230*/  LDCU.64 UR4, c[0x0][0x358] ;  /* 0x00006b00ff0477ac */ /* 0x000ea40008000a00 */
[----:B--2---:R2:W5:Y:S01]  /*0240*/  LDG.E R38, desc[UR4][R38.64] ;  /* 0x0000000426267981 */ /* 0x004562000c1e1900 */
[----:B------:R-:W-:Y:S05]  /*0250*/  BRA `(.L_x_2) ;  /* 0x0000000000087947 */ /* 0x000fea0003800000 */
.L_x_3:
[----:B------:R-:W2:Y:S02]  /*0260*/  LDCU UR4, c[0x0][0x8a0] ;  /* 0x00011400ff0477ac */ /* 0x000ea40008000800 */
[----:B--2---:R-:W-:Y:S02]  /*0270*/  MOV R38, UR4 ;  /* 0x0000000400267c02 */ /* 0x004fe40008000f00 */
.L_x_2:
[----:B------:R-:W-:Y:S01]  /*0280*/  IMAD.U32 R0, RZ, RZ, UR25 ;  /* 0x00000019ff007e24 */ /* 0x000fe2000f8e00ff */
[----:B------:R-:W-:Y:S04]  /*0290*/  BSSY.RECONVERGENT B0, `(.L_x_4) ;  /* 0x000000c000007945 */ /* 0x000fe80003800200 */
[C---:B------:R-:W-:Y:S02]  /*02a0*/  ISETP.NE.OR P3, PT, R0.reuse, 0x1, !P0 ;  /* 0x000000010000780c */ /* 0x040fe40004765670 */
[----:B------:R-:W-:-:S11]  /*02b0*/  ISETP.NE.OR P2, PT, R0, 0x3, !P0 ;  /* 0x000000030000780c */ /* 0x000fd60004745670 */
[----:B------:R-:W-:Y:S05]  /*02c0*/  @P3 BRA `(.L_x_5) ;  /* 0x0000000000203947 */ /* 0x000fea0003800000 */
[----:B------:R-:W3:Y:S02]  /*02d0*/  LDCU.64 UR4, c[0x0][0x348] ;  /* 0x00006900ff0477ac */ /* 0x000ee40008000a00 */
[----:B---3--:R-:W-:Y:S02]  /*02e0*/  UIADD3 UR6, UP1, UPT, UR4, 0x80, URZ ;  /* 0x0000008004067890 */ /* 0x008fe4000ff3e0ff */
[----:B------:R-:W-:Y:S02]  /*02f0*/  UIADD3 UR4, UP0, UPT, UR4, 0x180, URZ ;  /* 0x0000018004047890 */ /* 0x000fe4000ff1e0ff */
[----:B------:R-:W-:Y:S02]  /*0300*/  UIADD3.X UR7, UPT, UPT, URZ, UR5, URZ, UP1, !UPT ;  /* 0x00000005ff077290 */ /* 0x000fe40008ffe4ff */
[----:B------:R-:W-:-:S07]  /*0310*/  UIADD3.X UR5, UPT, UPT, URZ, UR5, URZ, UP0, !UPT ;  /* 0x00000005ff057290 */ /* 0x000fce00087fe4ff */
[----:B------:R3:W-:Y:S02]  /*0320*/  UTMACCTL.PF [UR6] ;  /* 0x00000000060079b9 */ /* 0x0007e40008040000 */
[----:B------:R3:W-:Y:S02]  /*0330*/  UTMACCTL.PF [UR4] ;  /* 0x00000000040079b9 */ /* 0x0007e40008040000 */
[----:B---3--:R-:W-:Y:S01]  /*0340*/  NOP ;  /* 0x0000000000007918 */ /* 0x008fe20000000000 */
.L_x_5:
[----:B------:R-:W-:Y:S05]  /*0350*/  BSYNC.RECONVERGENT B0 ;  /* 0x0000000000007941 */ /* 0x000fea0003800200 */
.L_x_4:
[----:B------:R-:W-:Y:S04]  /*0360*/  BSSY.RECONVERGENT B0, `(.L_x_6) ;  /* 0x000000a000007945 */ /* 0x000fe80003800200 */
        /* <DEDUP_REMOVED lines=9> */
.L_x_7:
[----:B------:R-:W-:Y:S05]  /*0400*/  BSYNC.RECONVERGENT B0 ;  /* 0x0000000000007941 */ /* 0x000fea0003800200 */
.L_x_6:
[----:B------:R-:W3:Y:S01]  /*0410*/  LDCU.64 UR4, c[0x0][0x888] ;  /* 0x00011100ff0477ac */ /* 0x000ee20008000a00 */
[----:B------:R-:W-:Y:S01]  /*0420*/  ISETP.NE.AND.EX P1, PT, RZ, UR9, PT, P1 ;  /* 0x00000009ff007c0c */ /* 0x000fe2000bf25310 */
[----:B------:R-:W-:Y:S01]  /*0430*/  UPLOP3.LUT UP5, UPT, UPT, UPT, UPT, 0x80, 0x8 ;  /* 0x000000000008789c */ /* 0x000fe20003faf070 */
[----:B---3--:R-:W-:-:S04]  /*0440*/  ISETP.NE.U32.AND P2, PT, RZ, UR4, PT ;  /* 0x00000004ff007c0c */ /* 0x008fc8000bf45070 */
[----:B------:R-:W-:-:S13]  /*0450*/  ISETP.NE.AND.EX P2, PT, RZ, UR5, PT, P2 ;  /* 0x00000005ff007c0c */ /* 0x000fda000bf45320 */
[----:B------:R-:W-:Y:S05]  /*0460*/  @P2 BRA P1, `(.L_x_8) ;  /* 0x0000000000282947 */ /* 0x000fea0000800000 */
[----:B------:R-:W-:Y:S01]  /*0470*/  UISETP.NE.U32.AND UP0, UPT, UR8, URZ, UPT ;  /* 0x000000ff0800728c */ /* 0x000fe2000bf05070 */
[----:B-----5:R-:W-:Y:S01]  /*0480*/  FSETP.NEU.AND P1, PT, R41, RZ, PT ;  /* 0x000000ff2900720b */ /* 0x020fe20003f2d000 */
[----:B------:R-:W-:Y:S02]  /*0490*/  UISETP.NE.U32.AND UP2, UPT, UR4, URZ, UPT ;  /* 0x000000ff0400728c */ /* 0x000fe4000bf45070 */
[----:B------:R-:W-:Y:S02]  /*04a0*/  UISETP.NE.AND.EX UP1, UPT, UR9, URZ, UPT, UP0 ;  /* 0x000000ff0900728c */ /* 0x000fe4000bf25300 */
[----:B------:R-:W-:-:S04]  /*04b0*/  UISETP.NE.AND.EX UP0, UPT, UR5, URZ, UPT, UP2 ;  /* 0x000000ff0500728c */ /* 0x000fc8000bf05320 */
[----:B------:R-:W-:-:S04]  /*04c0*/  USEL UR4, URZ, 0xffffffff, UP0 ;  /* 0xffffffffff047887 */ /* 0x000fc80008000000 */
[----:B------:R-:W-:Y:S01]  /*04d0*/  VOTEU.ANY UP0, P1 ;  /* 0x0000000000ff7886 */ /* 0x000fe20000800100 */
[----:B------:R-:W-:-:S04]  /*04e0*/  @!UP1 USEL UR4, URZ, 0xffffffff, UP0 ;  /* 0xffffffffff049887 */ /* 0x000fc80008000000 */
[----:B------:R-:W-:-:S04]  /*04f0*/  ULOP3.LUT UR4, UR4, 0x1, URZ, 0xc0, !UPT ;  /* 0x0000000104047892 */ /* 0x000fc8000f8ec0ff */
[----:B------:R-:W-:-:S11]  /*0500*/  UISETP.NE.U32.AND UP5, UPT, UR4, 0x1, UPT ;  /* 0x000000010400788c */ /* 0x000fd6000bfa5070 */
.L_x_8:
[----:B------:R-:W3:Y:S01]  /*0510*/  SHFL.IDX PT, R0, R91, RZ, 0x1f ;  /* 0x00001fff5b007589 */ /* 0x000ee200000e0000 */
[----:B------:R-:W-:-:S04]  /*0520*/  UISETP.NE.AND UP0, UPT, UR25, 0x2, UPT ;  /* 0x000000021900788c */ /* 0x000fc8000bf05270 */
[----:B------:R-:W-:Y:S02]  /*0530*/  UISETP.EQ.AND UP1, UPT, UR46, URZ, !UP0 ;  /* 0x000000ff2e00728c */ /* 0x000fe4000c722270 */
[----:B------:R-:W-:-:S04]  /*0540*/  USEL UR44, URZ, 0x1, UP0 ;  /* 0x00000001ff2c7887 */ /* 0x000fc80008000000 */
[----:B------:R-:W-:Y:S02]  /*0550*/  PLOP3.LUT P3, PT, P0, PT, UP1, 0x80, 0x8 ;  /* 0x000000000008781c */ /* 0x000fe4000076f018 */
[----:B---3--:R-:W-:-:S13]  /*0560*/  ISETP.NE.AND P1, PT, R0, RZ, PT ;  /* 0x000000ff0000720c */ /* 0x008fda0003f25270 */
[----:B------:R-:W-:Y:S05]  /*0570*/  @P1 BRA `(.L_x_9) ;  /* 0x0000000000a81947 */ /* 0x000fea0003800000 */
[----:B------:R-:W-:Y:S01]  /*0580*/  ELECT P1, URZ, PT ;  /* 0x0000000000ff782f */ /* 0x000fe20003820000 */
[----:B------:R-:W-:-:S12]  /*0590*/  BSSY.RECONVERGENT B0, `(.L_x_9) ;  /* 0x0000028000007945 */ /* 0x000fd80003800200 */
[----:B------:R-:W-:Y:S05]  /*05a0*/  @!P1 BRA `(.L_x_10) ;  /* 0x0000000000989947 */ /* 0x000fea0003800000 */
[----:B------:R-:W-:Y:S01]  /*05b0*/  UMOV UR4, 0x400 ;  /* 0x0000040000047882 */ /* 0x000fe20000000000 */
[----:B------:R-:W-:Y:S01]  /*05c0*/  UMOV UR8, 0x1 ;  /* 0x0000000100087882 */ /* 0x000fe20000000000 */
[----:B------:R-:W-:Y:S01]  /*05d0*/  UMOV UR6, 0x3 ;  /* 0x0000000300067882 */ /* 0x000fe20000000000 */
[----:B------:R-:W-:Y:S02]  /*05e0*/  ULEA UR4, UR45, UR4, 0x18 ;  /* 0x000000042d047291 */ /* 0x000fe4000f8ec0ff */
[----:B------:R-:W-:-:S04]  /*05f0*/  UIADD3 UR8, UPT, UPT, -UR8, 0x100000, URZ ;  /* 0x0010000008087890 */ /* 0x000fc8000fffe1ff */
[----:B------:R-:W-:Y:S02]  /*0600*/  USHF.L.U32 UR9, UR8, 0xb, URZ ;  /* 0x0000000b08097899 */ /* 0x000fe400080006ff */
[----:B------:R-:W-:Y:S02]  /*0610*/  USHF.L.U32 UR8, UR8, 0x1, URZ ;  /* 0x0000000108087899 */ /* 0x000fe400080006ff */
[----:B------:R-:W-:-:S04]  /*0620*/  UIADD3 UR6, UPT, UPT, -UR6, 0x100000, URZ ;  /* 0x0010000006067890 */ /* 0x000fc8000fffe1ff */
[----:B------:R-:W-:Y:S02]  /*0630*/  USHF.L.U32 UR7, UR6, 0xb, URZ ;  /* 0x0000000b06077899 */ /* 0x000fe400080006ff */
[----:B------:R-:W-:Y:S01]  /*0640*/  USHF.L.U32 UR6, UR6, 0x1, URZ ;  /* 0x0000000106067899 */ /* 0x000fe200080006ff */
[----:B------:R-:W3:Y:S03]  /*0650*/  FENCE.VIEW.ASYNC.S ;  /* 0x00000000000073c6 */ /* 0x000ee60000000000 */
[----:B---3--:R3:W4:Y:S08]  /*0660*/  SYNCS.EXCH.64 URZ, [UR4], UR8 ;  /* 0x0000000804ff75b2 */ /* 0x0087300008000100 */
[----:B------:R3:W1:Y:S01]  /*0670*/  SYNCS.EXCH.64 URZ, [UR4+0x68], UR6 ;  /* 0x0000680604ff75b2 */ /* 0x0006620008000100 */
        /* <DEDUP_REMOVED lines=23> */
[----:B------:R3:W1:Y:S02]  /*07f0*/  SYNCS.EXCH.64 URZ, [UR4+0xc8], UR6 ;  /* 0x0000c80604ff75b2 */ /* 0x0006640008000100 */
[----:B---34-:R-:W-:Y:S01]  /*0800*/  NOP ;  /* 0x0000000000007918 */ /* 0x018fe20000000000 */
.L_x_10:
[----:B------:R-:W-:Y:S05]  /*0810*/  BSYNC.RECONVERGENT B0 ;  /* 0x0000000000007941 */ /* 0x000fea0003800200 */
.L_x_9:
[----:B------:R-:W3:Y:S01]  /*0820*/  SHFL.IDX PT, R0, R91, RZ, 0x1f ;  /* 0x00001fff5b007589 */ /* 0x000ee200000e0000 */
[----:B------:R-:W-:Y:S01]  /*0830*/  NOP ;  /* 0x0000000000007918 */ /* 0x000fe20000000000 */
[----:B---3--:R-:W-:-:S13]  /*0840*/  ISETP.NE.AND P1, PT, R0, 0x1, PT ;  /* 0x000000010000780c */ /* 0x008fda0003f25270 */
[----:B------:R-:W-:Y:S05]  /*0850*/  @P1 BRA `(.L_x_11) ;  /* 0x0000000000441947 */ /* 0x000fea0003800000 */
        /* <DEDUP_REMOVED lines=10> */
[----:B------:R-:W-:Y:S01]  /*0900*/  ELECT P1, URZ, PT ;  /* 0x0000000000ff782f */ /* 0x000fe20003820000 */
[----:B------:R-:W3:Y:S02]  /*0910*/  FENCE.VIEW.ASYNC.S ;  /* 0x00000000000073c6 */ /* 0x000ee40000000000 */
[----:B---3--:R3:W4:Y:S08]  /*0920*/  SYNCS.EXCH.64 URZ, [UR4+0xd0], UR8 ;  /* 0x0000d00804ff75b2 */ /* 0x0087300008000100 */
[----:B------:R3:W1:Y:S01]  /*0930*/  SYNCS.EXCH.64 URZ, [UR4+0xe0], UR6 ;  /* 0x0000e00604ff75b2 */ /* 0x0006620008000100 */
[----:B------:R3:W1:Y:S01]  /*0940*/  SYNCS.EXCH.64 URZ, [UR4+0xd8], UR8 ;  /* 0x0000d80804ff75b2 */ /* 0x0006620008000100 */
[----:B------:R3:W1:Y:S01]  /*0950*/  SYNCS.EXCH.64 URZ, [UR4+0xe8], UR6 ;  /* 0x0000e80604ff75b2 */ /* 0x0006620008000100 */
[----:B------:R-:W-:Y:S01]  /*0960*/  NOP ;  /* 0x0000000000007918 */ /* 0x000fe20000000000 */
.L_x_11:
[----:B------:R-:W2:Y:S01]  /*0970*/  SHFL.IDX PT, R0, R91, RZ, 0x1f ;  /* 0x00001fff5b007589 */ /* 0x000ea200000e0000 */
[----:B------:R-:W-:Y:S01]  /*0980*/  NOP ;  /* 0x0000000000007918 */ /* 0x000fe20000000000 */
[----:B--2---:R-:W-:-:S13]  /*0990*/  ISETP.NE.AND P1, PT, R0, 0x3, PT ;  /* 0x000000030000780c */ /* 0x004fda0003f25270 */
[----:B------:R-:W-:Y:S05]  /*09a0*/  @P1 BRA `(.L_x_12) ;  /* 0x00000000002c1947 */ /* 0x000fea0003800000 */
[----:B---3--:R-:W-:Y:S01]  /*09b0*/  UMOV UR6, 0x400 ;  /* 0x0000040000067882 */ /* 0x008fe20000000000 */
[----:B------:R-:W-:Y:S01]  /*09c0*/  UMOV UR4, 0x20 ;  /* 0x0000002000047882 */ /* 0x000fe20000000000 */
[----:B------:R-:W-:Y:S02]  /*09d0*/  ULEA UR6, UR45, UR6, 0x18 ;  /* 0x000000062d067291 */ /* 0x000fe4000f8ec0ff */
[----:B------:R-:W-:-:S04]  /*09e0*/  UIADD3 UR4, UPT, UPT, -UR4, 0x100000, URZ ;  /* 0x0010000004047890 */ /* 0x000fc8000fffe1ff */
[----:B------:R-:W-:Y:S02]  /*09f0*/  USHF.L.U32 UR5, UR4, 0xb, URZ ;  /* 0x0000000b04057899 */ /* 0x000fe400080006ff */
[----:B------:R-:W-:Y:S01]  /*0a00*/  USHF.L.U32 UR4, UR4, 0x1, URZ ;  /* 0x0000000104047899 */ /* 0x000fe200080006ff */
[----:B------:R-:W-:Y:S01]  /*0a10*/  ELECT P1, URZ, PT ;  /* 0x0000000000ff782f */ /* 0x000fe20003820000 */
[----:B------:R-:W2:Y:S10]  /*0a20*/  FENCE.VIEW.ASYNC.S ;  /* 0x00000000000073c6 */ /* 0x000eb40000000000 */
[----:B--2---:R2:W3:Y:S01]  /*0a30*/  SYNCS.EXCH.64 URZ, [UR6+0xf0], UR4 ;  /* 0x0000f00406ff75b2 */ /* 0x0044e20008000100 */
[----:B------:R2:W1:Y:S01]  /*0a40*/  SYNCS.EXCH.64 URZ, [UR6+0xf8], UR4 ;  /* 0x0000f80406ff75b2 */ /* 0x0004620008000100 */
[----:B------:R-:W-:Y:S01]  /*0a50*/  NOP ;  /* 0x0000000000007918 */ /* 0x000fe20000000000 */
.L_x_12:
[----:B------:R-:W4:Y:S01]  /*0a60*/  SHFL.IDX PT, R0, R91, RZ, 0x1f ;  /* 0x00001fff5b007589 */ /* 0x000f2200000e0000 */
[----:B------:R-:W-:Y:S01]  /*0a70*/  NOP ;  /* 0x0000000000007918 */ /* 0x000fe20000000000 */
[----:B----4-:R-:W-:-:S13]  /*0a80*/  ISETP.NE.AND P1, PT, R0, 0x4, PT ;  /* 0x000000040000780c */ /* 0x010fda0003f25270 */
[----:B------:R-:W-:Y:S05]  /*0a90*/  @P1 BRA `(.L_x_13) ;  /* 0x0000000000481947 */ /* 0x000fea0003800000 */
[----:B--23--:R-:W-:Y:S01]  /*0aa0*/  UMOV UR4, 0x720 ;  /* 0x0000072000047882 */ /* 0x00cfe20000000000 */
[----:B------:R-:W-:Y:S01]  /*0ab0*/  UMOV UR6, 0x400 ;  /* 0x0000040000067882 */ /* 0x000fe20000000000 */
[----:B------:R-:W-:Y:S01]  /*0ac0*/  USEL UR4, UR4, 0x620, UP5 ;  /* 0x0000062004047887 */ /* 0x000fe2000a800000 */
        /* <DEDUP_REMOVED lines=9> */
[----:B------:R-:W2:Y:S02]  /*0b60*/  FENCE.VIEW.ASYNC.S ;  /* 0x00000000000073c6 */ /* 0x000ea40000000000 */
[----:B--2---:R4:W2:Y:S08]  /*0b70*/  SYNCS.EXCH.64 URZ, [UR6+0x100], UR8 ;  /* 0x0001000806ff75b2 */ /* 0x0048b00008000100 */
[----:B------:R4:W3:Y:S01]  /*0b80*/  SYNCS.EXCH.64 URZ, [UR6+0x110], UR4 ;  /* 0x0001100406ff75b2 */ /* 0x0008e20008000100 */
[----:B------:R4:W1:Y:S01]  /*0b90*/  SYNCS.EXCH.64 URZ, [UR6+0x108], UR8 ;  /* 0x0001080806ff75b2 */ /* 0x0008620008000100 */
[----:B------:R4:W1:Y:S02]  /*0ba0*/  SYNCS.EXCH.64 URZ, [UR6+0x118], UR4 ;  /* 0x0001180406ff75b2 */ /* 0x0008640008000100 */
[----:B----4-:R-:W-:Y:S01]  /*0bb0*/  NOP ;  /* 0x0000000000007918 */ /* 0x010fe20000000000 */
.L_x_13:
[----:B------:R-:W4:Y:S01]  /*0bc0*/  SHFL.IDX PT, R0, R91, RZ, 0x1f ;  /* 0x00001fff5b007589 */ /* 0x000f2200000e0000 */
[----:B------:R-:W-:Y:S01]  /*0bd0*/  NOP ;  /* 0x0000000000007918 */ /* 0x000fe20000000000 */
[----:B----4-:R-:W-:-:S13]  /*0be0*/  ISETP.NE.AND P1, PT, R0, 0x5, PT ;  /* 0x000000050000780c */ /* 0x010fda0003f25270 */
[----:B------:R-:W-:Y:S05]  /*0bf0*/  @P1 BRA `(.L_x_14) ;  /* 0x0000000000541947 */ /* 0x000fea0003800000 */
[----:B--23--:R-:W-:Y:S01]  /*0c00*/  UMOV UR4, 0x400 ;  /* 0x0000040000047882 */ /* 0x00cfe20000000000 */
        /* <DEDUP_REMOVED lines=14> */
[----:B------:R4:W1:Y:S01]  /*0cf0*/  SYNCS.EXCH.64 URZ, [UR4+0x148], UR8 ;  /* 0x0001480804ff75b2 */ /* 0x0008620008000100 */
[----:B------:R4:W1:Y:S01]  /*0d00*/  SYNCS.EXCH.64 URZ, [UR4+0x130], UR6 ;  /* 0x0001300604ff75b2 */ /* 0x0008620008000100 */
[----:B------:R4:W1:Y:S01]  /*0d10*/  SYNCS.EXCH.64 URZ, [UR4+0x150], UR8 ;  /* 0x0001500804ff75b2 */ /* 0x0008620008000100 */
[----:B------:R4:W1:Y:S01]  /*0d20*/  SYNCS.EXCH.64 URZ, [UR4+0x138], UR6 ;  /* 0x0001380604ff75b2 */ /* 0x0008620008000100 */
[----:B------:R4:W1:Y:S02]  /*0d30*/  SYNCS.EXCH.64 URZ, [UR4+0x158], UR8 ;  /* 0x0001580804ff75b2 */ /* 0x0008640008000100 */
[----:B----4-:R-:W-:Y:S01]  /*0d40*/  NOP ;  /* 0x0000000000007918 */ /* 0x010fe20000000000 */
.L_x_14:
[----:B------:R-:W4:Y:S01]  /*0d50*/  SHFL.IDX PT, R0, R91, RZ, 0x1f ;  /* 0x00001fff5b007589 */ /* 0x000f2200000e0000 */
[----:B------:R-:W-:Y:S01]  /*0d60*/  ISETP.NE.OR P0, PT, RZ, UR25, !P0 ;  /* 0x00000019ff007c0c */ /* 0x000fe2000c705670 */
[----:B------:R-:W-:Y:S01]  /*0d70*/  NOP ;  /* 0x0000000000007918 */ /* 0x000fe20000000000 */
[----:B----4-:R-:W-:-:S13]  /*0d80*/  ISETP.NE.AND P1, PT, R0, 0x3, PT ;  /* 0x000000030000780c */ /* 0x010fda0003f25270 */
[----:B------:R-:W-:Y:S05]  /*0d90*/  @P1 BRA `(.L_x_15) ;  /* 0x0000000000341947 */ /* 0x000fea0003800000 */
[----:B--23--:R-:W-:Y:S01]  /*0da0*/  UMOV UR4, 0x400 ;  /* 0x0000040000047882 */ /* 0x00cfe20000000000 */
[----:B------:R-:W-:Y:S01]  /*0db0*/  UMOV UR6, 0x20 ;  /* 0x0000002000067882 */ /* 0x000fe20000000000 */
[----:B------:R-:W-:Y:S02]  /*0dc0*/  ULEA UR4, UR45, UR4, 0x18 ;  /* 0x000000042d047291 */ /* 0x000fe4000f8ec0ff */
[----:B------:R-:W-:-:S04]  /*0dd0*/  UIADD3 UR6, UPT, UPT, -UR6, 0x100000, URZ ;  /* 0x0010000006067890 */ /* 0x000fc8000fffe1ff */
[----:B------:R-:W-:Y:S02]  /*0de0*/  USHF.L.U32 UR7, UR6, 0xb, URZ ;  /* 0x0000000b06077899 */ /* 0x000fe400080006ff */
[----:B------:R-:W-:Y:S01]  /*0df0*/  USHF.L.U32 UR6, UR6, 0x1, URZ ;  /* 0x0000000106067899 */ /* 0x000fe200080006ff */
[----:B------:R-:W-:Y:S01]  /*0e00*/  ELECT P1, URZ, PT ;  /* 0x0000000000ff782f */ /* 0x000fe20003820000 */
[----:B------:R-:W2:Y:S10]  /*0e10*/  FENCE.VIEW.ASYNC.S ;  /* 0x00000000000073c6 */ /* 0x000eb40000000000 */
[----:B--2---:R4:W2:Y:S01]  /*0e20*/  SYNCS.EXCH.64 URZ, [UR4+0x160], UR6 ;  /* 0x0001600604ff75b2 */ /* 0x0048a20008000100 */
[----:B------:R4:W3:Y:S01]  /*0e30*/  SYNCS.EXCH.64 URZ, [UR4+0x170], UR6 ;  /* 0x0001700604ff75b2 */ /* 0x0008e20008000100 */
[----:B------:R4:W1:Y:S01]  /*0e40*/  SYNCS.EXCH.64 URZ, [UR4+0x168], UR6 ;  /* 0x0001680604ff75b2 */ /* 0x0008620008000100 */
[----:B------:R4:W1:Y:S02]  /*0e50*/  SYNCS.EXCH.64 URZ, [UR4+0x178], UR6 ;  /* 0x0001780604ff75b2 */ /* 0x0008640008000100 */
[----:B----4-:R-:W-:Y:S01]  /*0e60*/  NOP ;  /* 0x0000000000007918 */ /* 0x010fe20000000000 */
.L_x_15:
[----:B------:R-:W-:Y:S01]  /*0e70*/  VOTEU.ALL UP0, P0 ;  /* 0x0000000000ff7886 */ /* 0x000fe20000000000 */
[----:B--23--:R-:W-:Y:S01]  /*0e80*/  UMOV UR4, 0x20 ;  /* 0x0000002000047882 */ /* 0x00cfe20000000000 */
[----:B------:R-:W2:Y:S01]  /*0e90*/  LDCU UR34, c[0x0][0x36c] ;  /* 0x00006d80ff2277ac */ /* 0x000ea20008000800 */
[----:B------:R-:W-:Y:S01]  /*0ea0*/  NOP ;  /* 0x0000000000007918 */ /* 0x000fe20000000000 */
[----:B------:R-:W-:Y:S01]  /*0eb0*/  LOP3.LUT R0, R99, 0x1f, RZ, 0xc0, !PT ;  /* 0x0000001f63007812 */ /* 0x000fe200078ec0ff */
[----:B------:R-:W-:Y:S01]  /*0ec0*/  @!UP0 UMOV UR6, 0x400 ;  /* 0x0000040000068882 */ /* 0x000fe20000000000 */
[----:B------:R-:W-:-:S04]  /*0ed0*/  @!UP0 UIADD3 UR4, UPT, UPT, -UR4, 0x100000, URZ ;  /* 0x0010000004048890 */ /* 0x000fc8000fffe1ff */
[----:B------:R-:W-:Y:S02]  /*0ee0*/  @!UP0 USHF.L.U32 UR5, UR4, 0xb, URZ ;  /* 0x0000000b04058899 */ /* 0x000fe400080006ff */
[----:B------:R-:W-:Y:S02]  /*0ef0*/  @!UP0 USHF.L.U32 UR4, UR4, 0x1, URZ ;  /* 0x0000000104048899 */ /* 0x000fe400080006ff */
[----:B------:R-:W-:Y:S01]  /*0f00*/  @!UP0 ULEA UR6, UR45, UR6, 0x18 ;  /* 0x000000062d068291 */ /* 0x000fe2000f8ec0ff */
[----:B------:R-:W-:Y:S01]  /*0f10*/  VOTEU.ALL UP0, P0 ;  /* 0x0000000000ff7886 */ /* 0x000fe20000000000 */
[----:B------:R-:W-:Y:S02]  /*0f20*/  UISETP.NE.AND UP6, UPT, UR25, URZ, UPT ;  /* 0x000000ff1900728c */ /* 0x000fe4000bfc5270 */
[----:B--2---:R-:W-:Y:S01]  /*0f30*/  UISETP.EQ.U32.AND UP1, UPT, UR34, 0x1, UPT ;  /* 0x000000012200788c */ /* 0x004fe2000bf22070 */
[----:B------:R-:W2:Y:S07]  /*0f40*/  FENCE.VIEW.ASYNC.S ;  /* 0x00000000000073c6 */ /* 0x000eae0000000000 */
[----:B--2---:R2:W3:Y:S01]  /*0f50*/  @!UP0 SYNCS.EXCH.64 URZ, [UR6+0x180], UR4 ;  /* 0x0001800406ff85b2 */ /* 0x0044e20008000100 */
[----:B------:R-:W-:Y:S05]  /*0f60*/  BRA.U !UP1, `(.L_x_16) ;  /* 0x0000000109087547 */ /* 0x000fea000b800000 */
[----:B-1-3--:R-:W-:Y:S01]  /*0f70*/  UCGABAR_ARV ;  /* 0x00000000000079c7 */ /* 0x00afe20008000000 */
[----:B------:R-:W-:Y:S05]  /*0f80*/  BRA `(.L_x_17) ;  /* 0x0000000000047947 */ /* 0x000fea0003800000 */
.L_x_16:
[----:B-1-3--:R-:W-:Y:S01]  /*0f90*/  NOP ;  /* 0x0000000000007918 */ /* 0x00afe20000000000 */
.L_x_17:
[----:B------:R-:W1:Y:S01]  /*0fa0*/  S2UR UR31, SR_CTAID.X ;  /* 0x00000000001f79c3 */ /* 0x000e620000002500 */
[----:B------:R-:W-:-:S05]  /*0fb0*/  CS2R.32 R3, SR_CgaSize ;  /* 0x0000000000037805 */ /* 0x000fca0000008a00 */
[----:B------:R-:W-:-:S05]  /*0fc0*/  IMAD R3, R3, -0xa0, RZ ;  /* 0xffffff6003037824 */ /* 0x000fca00078e02ff */
[----:B--2---:R-:W-:-:S14]  /*0fd0*/  R2UR UR5, R3 ;  /* 0x00000000030572ca */ /* 0x004fdc00000e0000 */
[----:B------:R-:W2:Y:S01]  /*0fe0*/  LDCU UR5, c[0x0][UR5+0x2b0] ;  /* 0x00005600050577ac */ /* 0x000ea20008000800 */
[----:B------:R-:W-:-:S05]  /*0ff0*/  CS2R.32 R3, SR_CgaSize ;  /* 0x0000000000037805 */ /* 0x000fca0000008a00 */
[----:B------:R-:W-:-:S05]  /*1000*/  IMAD R3, R3, -0xa0, RZ ;  /* 0xffffff6003037824 */ /* 0x000fca00078e02ff */
[----:B------:R-:W-:-:S14]  /*1010*/  R2UR UR4, R3 ;  /* 0x00000000030472ca */ /* 0x000fdc00000e0000 */
[----:B------:R-:W3:Y:S01]  /*1020*/  LDCU UR4, c[0x0][UR4+0x2b4] ;  /* 0x00005680040477ac */ /* 0x000ee20008000800 */
[----:B------:R-:W4:Y:S01]  /*1030*/  S2UR UR28, SR_CTAID.Y ;  /* 0x00000000001c79c3 */ /* 0x000f220000002600 */
[----:B------:R-:W-:-:S05]  /*1040*/  CS2R.32 R3, SR_CgaSize ;  /* 0x0000000000037805 */ /* 0x000fca0000008a00 */
[----:B------:R-:W-:-:S05]  /*1050*/  IMAD R3, R3, -0xa0, RZ ;  /* 0xffffff6003037824 */ /* 0x000fca00078e02ff */
[----:B------:R-:W-:-:S14]  /*1060*/  R2UR UR61, R3 ;  /* 0x00000000033d72ca */ /* 0x000fdc00000e0000 */
[----:B------:R-:W3:Y:S01]  /*1070*/  LDCU UR61, c[0x0][UR61+0x2a0] ;  /* 0x000054003d3d77ac */ /* 0x000ee20008000800 */
[----:B------:R-:W-:-:S05]  /*1080*/  CS2R.32 R3, SR_CgaSize ;  /* 0x0000000000037805 */ /* 0x000fca0000008a00 */
[----:B------:R-:W-:-:S05]  /*1090*/  IMAD R3, R3, -0xa0, RZ ;  /* 0xffffff6003037824 */ /* 0x000fca00078e02ff */
[----:B------:R-:W-:-:S14]  /*10a0*/  R2UR UR62, R3 ;  /* 0x00000000033e72ca */ /* 0x000fdc00000e0000 */
[----:B------:R-:W3:Y:S01]  /*10b0*/  LDCU UR62, c[0x0][UR62+0x2a4] ;  /* 0x000054803e3e77ac */ /* 0x000ee20008000800 */
[----:B------:R-:W-:Y:S02]  /*10c0*/  USHF.R.U32.HI UR12, URZ, 0x1, UR45 ;  /* 0x00000001ff0c7899 */ /* 0x000fe4000801162d */
[----:B------:R-:W-:Y:S02]  /*10d0*/  USHF.R.U32.HI UR11, URZ, 0x2, UR45 ;  /* 0x00000002ff0b7899 */ /* 0x000fe4000801162d */
[----:B------:R-:W-:Y:S02]  /*10e0*/  USHF.L.U32 UR27, UR45, 0xa, URZ ;  /* 0x0000000a2d1b7899 */ /* 0x000fe400080006ff */
[----:B------:R-:W-:Y:S01]  /*10f0*/  USHF.L.U32 UR26, UR45, 0xb, URZ ;  /* 0x0000000b2d1a7899 */ /* 0x000fe200080006ff */
[----:B-1----:R-:W-:Y:S01]  /*1100*/  I2FP.F32.U32 R3, UR31 ;  /* 0x0000001f00037c45 */ /* 0x002fe20008201000 */
[----:B------:R-:W1:Y:S04]  /*1110*/  LDCU UR29, c[0x0][0xb24] ;  /* 0x00016480ff1d77ac */ /* 0x000e680008000800 */
[----:B--2---:R-:W-:Y:S01]  /*1120*/  FMUL R3, R3, UR5 ;  /* 0x0000000503037c20 */ /* 0x004fe20008400000 */
[----:B------:R-:W-:Y:S01]  /*1130*/  ULOP3.LUT UR5, UR45, 0x3, URZ, 0xc0, !UPT ;  /* 0x000000032d057892 */ /* 0x000fe2000f8ec0ff */
[----:B----4-:R-:W-:Y:S01]  /*1140*/  I2FP.F32.U32 R2, UR28 ;  /* 0x0000001c00027c45 */ /* 0x010fe20008201000 */
[----:B------:R-:W2:Y:S03]  /*1150*/  LDCU UR42, c[0x0][0xb24] ;  /* 0x00016480ff2a77ac */ /* 0x000ea60008000800 */
[----:B------:R-:W4:Y:S01]  /*1160*/  F2I.U32.TRUNC.NTZ R3, R3 ;  /* 0x0000000300037305 */ /* 0x000f22000020f000 */
[----:B---3--:R-:W-:Y:S01]  /*1170*/  FMUL R2, R2, UR4 ;  /* 0x0000000402027c20 */ /* 0x008fe20008400000 */
[----:B------:R-:W-:-:S02]  /*1180*/  ULOP3.LUT UR4, UR46, 0x4, UR45, 0xf8, !UPT ;  /* 0x000000042e047892 */ /* 0x000fc4000f8ef82d */
[----:B------:R-:W-:Y:S02]  /*1190*/  UISETP.GT.U32.AND UP1, UPT, UR5, 0xffff, UPT ;  /* 0x0000ffff0500788c */ /* 0x000fe4000bf24070 */
[----:B------:R-:W-:Y:S02]  /*11a0*/  UISETP.GT.U32.AND UP0, UPT, UR4, 0xffff, UPT ;  /* 0x0000ffff0400788c */ /* 0x000fe4000bf04070 */
[----:B------:R-:W3:Y:S01]  /*11b0*/  F2I.U32.TRUNC.NTZ R2, R2 ;  /* 0x0000000200027305 */ /* 0x000ee2000020f000 */
[----:B------:R-:W-:Y:S02]  /*11c0*/  USEL UR24, UR5, 0xffff, !UP1 ;  /* 0x0000ffff05187887 */ /* 0x000fe4000c800000 */
[----:B------:R-:W-:Y:S01]  /*11d0*/  USEL UR21, UR4, 0xffff, !UP0 ;  /* 0x0000ffff04157887 */ /* 0x000fe2000c000000 */
[----:B------:R-:W1:Y:S01]  /*11e0*/  LDCU UR33, c[0x0][0xb30] ;  /* 0x00016600ff2177ac */ /* 0x000e620008000800 */
[----:B----4-:R-:W-:Y:S02]  /*11f0*/  R2UR UR6, R3 ;  /* 0x00000000030672ca */ /* 0x010fe400000e0000 */
[----:B------:R-:W-:Y:S01]  /*1200*/  PRMT R3, RZ, 0x7610, R3 ;  /* 0x00007610ff037816 */ /* 0x000fe20000000003 */
[----:B------:R-:W-:Y:S01]  /*1210*/  UMOV UR13, 0x11 ;  /* 0x00000011000d7882 */ /* 0x000fe20000000000 */
[----:B------:R-:W-:Y:S01]  /*1220*/  UMOV UR14, 0x5 ;  /* 0x00000005000e7882 */ /* 0x000fe20000000000 */
[----:B---3--:R-:W-:-:S02]  /*1230*/  R2UR UR7, R2 ;  /* 0x00000000020772ca */ /* 0x008fc400000e0000 */
[----:B------:R-:W-:-:S06]  /*1240*/  PRMT R2, RZ, 0x7610, R2 ;  /* 0x00007610ff027816 */ /* 0x000fcc0000000002 */
[----:B------:R-:W-:-:S04]  /*1250*/  UIADD3 UR5, UPT, UPT, -UR6, URZ, URZ ;  /* 0x000000ff06057290 */ /* 0x000fc8000fffe1ff */
[----:B------:R-:W-:Y:S02]  /*1260*/  UIMAD UR61, UR61, UR5, UR31 ;  /* 0x000000053d3d72a4 */ /* 0x000fe4000f8e021f */
[----:B------:R-:W-:-:S04]  /*1270*/  UIADD3 UR4, UPT, UPT, -UR7, URZ, URZ ;  /* 0x000000ff07047290 */ /* 0x000fc8000fffe1ff */
[----:B------:R-:W-:Y:S01]  /*1280*/  UIMAD UR62, UR62, UR4, UR28 ;  /* 0x000000043e3e72a4 */ /* 0x000fe2000f8e021c */
[----:B-12---:R-:W-:Y:S11]  /*1290*/  BRA.U UP6, `(.L_x_18) ;  /* 0x0000000106647547 */ /* 0x006ff6000b800000 */
[----:B------:R-:W-:Y:S02]  /*12a0*/  UISETP.NE.AND UP0, UPT, UR62, URZ, UPT ;  /* 0x000000ff3e00728c */ /* 0x000fe4000bf05270 */
[----:B------:R-:W-:Y:S02]  /*12b0*/  UISETP.NE.AND UP2, UPT, UR62, 0x1, UPT ;  /* 0x000000013e00788c */ /* 0x000fe4000bf45270 */
[----:B------:R-:W-:Y:S02]  /*12c0*/  ULOP3.LUT UR4, UR61, 0x2, URZ, 0x3c, !UPT ;  /* 0x000000023d047892 */ /* 0x000fe4000f8e3cff */
[----:B------:R-:W-:Y:S02]  /*12d0*/  UISETP.GT.U32.AND UP4, UPT, UR61, 0x1, UP0 ;  /* 0x000000013d00788c */ /* 0x000fe40008784070 */
[----:B------:R-:W-:Y:S02]  /*12e0*/  UISETP.GT.U32.AND UP3, UPT, UR61, 0x1, UP2 ;  /* 0x000000013d00788c */ /* 0x000fe40009764070 */
[----:B------:R-:W-:-:S02]  /*12f0*/  UISETP.GT.U32.AND UP1, UPT, UR4, 0x1, UP0 ;  /* 0x000000010400788c */ /* 0x000fc40008724070 */
[----:B------:R-:W-:Y:S02]  /*1300*/  UISETP.GT.U32.AND UP0, UPT, UR4, 0x1, UP2 ;  /* 0x000000010400788c */ /* 0x000fe40009704070 */
[----:B------:R-:W-:Y:S02]  /*1310*/  USEL UR6, URZ, 0x1, UP4 ;  /* 0x00000001ff067887 */ /* 0x000fe4000a000000 */
[----:B------:R-:W-:Y:S02]  /*1320*/  USEL UR5, URZ, 0x10, UP3 ;  /* 0x00000010ff057887 */ /* 0x000fe40009800000 */
[----:B------:R-:W-:Y:S02]  /*1330*/  USEL UR4, URZ, 0x2, UP4 ;  /* 0x00000002ff047887 */ /* 0x000fe4000a000000 */
[----:B------:R-:W-:Y:S02]  /*1340*/  USEL UR9, URZ, 0x20, UP3 ;  /* 0x00000020ff097887 */ /* 0x000fe40009800000 */
[----:B------:R-:W-:-:S02]  /*1350*/  USEL UR8, URZ, 0x4, UP1 ;  /* 0x00000004ff087887 */ /* 0x000fc40008800000 */
[----:B------:R-:W-:Y:S02]  /*1360*/  UIADD3 UR4, UPT, UPT, UR4, UR5, UR6 ;  /* 0x0000000504047290 */ /* 0x000fe4000fffe006 */
[----:B------:R-:W-:Y:S02]  /*1370*/  USEL UR6, URZ, 0x8, UP1 ;  /* 0x00000008ff067887 */ /* 0x000fe40008800000 */
[----:B------:R-:W-:Y:S02]  /*1380*/  ULOP3.LUT UR10, UR61, 0xfffffffe, URZ, 0xc0, !UPT ;  /* 0xfffffffe3d0a7892 */ /* 0x000fe4000f8ec0ff */
[----:B------:R-:W-:Y:S02]  /*1390*/  USEL UR7, URZ, 0x40, UP0 ;  /* 0x00000040ff077887 */ /* 0x000fe40008000000 */
[----:B------:R-:W-:Y:S02]  /*13a0*/  UIADD3 UR5, UPT, UPT, UR8, UR9, UR4 ;  /* 0x0000000908057290 */ /* 0x000fe4000fffe004 */
[----:B------:R-:W-:-:S02]  /*13b0*/  ULEA UR4, UR62, UR10, 0x2 ;  /* 0x0000000a3e047291 */ /* 0x000fc4000f8e10ff */
[----:B------:R-:W-:Y:S02]  /*13c0*/  USEL UR8, URZ, 0x80, UP0 ;  /* 0x00000080ff087887 */ /* 0x000fe40008000000 */
[----:B------:R-:W-:-:S03]  /*13d0*/  UIADD3 UR5, UPT, UPT, UR6, UR7, UR5 ;  /* 0x0000000706057290 */ /* 0x000fc6000fffe005 */
[----:B------:R-:W-:Y:S01]  /*13e0*/  UMOV UR6, 0x3 ;  /* 0x0000000300067882 */ /* 0x000fe20000000000 */
[----:B------:R-:W-:Y:S02]  /*13f0*/  UIADD3 UR5, UPT, UPT, UR5, UR8, URZ ;  /* 0x0000000805057290 */ /* 0x000fe4000fffe0ff */
[----:B------:R-:W-:-:S04]  /*1400*/  USHF.L.U32 UR4, UR6, UR4, URZ ;  /* 0x0000000406047299 */ /* 0x000fc800080006ff */
[----:B------:R-:W-:Y:S02]  /*1410*/  MOV R3, UR5 ;  /* 0x0000000500037c02 */ /* 0x000fe40008000f00 */
[----:B------:R-:W-:-:S07]  /*1420*/  MOV R2, UR4 ;  /* 0x0000000400027c02 */ /* 0x000fce0008000f00 */
.L_x_18:
[----:B------:R-:W1:Y:S01]  /*1430*/  S2UR UR36, SR_CTAID.Z ;  /* 0x00000000002479c3 */ /* 0x000e620000002700 */
[----:B------:R-:W-:Y:S02]  /*1440*/  UISETP.GE.AND UP0, UPT, UR29, 0x1, UPT ;  /* 0x000000011d00788c */ /* 0x000fe4000bf06270 */
[----:B------:R-:W-:Y:S02]  /*1450*/  ULOP3.LUT UR24, UR24, 0xffff, URZ, 0xc0, !UPT ;  /* 0x0000ffff18187892 */ /* 0x000fe4000f8ec0ff */
[----:B------:R-:W-:Y:S02]  /*1460*/  ULOP3.LUT UR21, UR21, 0xffff, URZ, 0xc0, !UPT ;  /* 0x0000ffff15157892 */ /* 0x000fe4000f8ec0ff */
[----:B------:R-:W-:Y:S02]  /*1470*/  UISETP.NE.AND UP3, UPT, UR25, 0x2, UPT ;  /* 0x000000021900788c */ /* 0x000fe4000bf65270 */
[----:B------:R-:W-:Y:S02]  /*1480*/  ULOP3.LUT UR48, UR12, 0x1, URZ, 0xc0, !UPT ;  /* 0x000000010c307892 */ /* 0x000fe4000f8ec0ff */
[----:B------:R-:W-:-:S02]  /*1490*/  ULOP3.LUT UR32, UR11, 0x1, URZ, 0xc0, !UPT ;  /* 0x000000010b207892 */ /* 0x000fc4000f8ec0ff */
[----:B------:R-:W-:Y:S02]  /*14a0*/  ULOP3.LUT UR27, UR27, 0x1000, URZ, 0xc0, !UPT ;  /* 0x000010001b1b7892 */ /* 0x000fe4000f8ec0ff */
[----:B------:R-:W-:Y:S02]  /*14b0*/  ULOP3.LUT UR26, UR26, 0x1000, URZ, 0xc0, !UPT ;  /* 0x000010001a1a7892 */ /* 0x000fe4000f8ec0ff */
[----:B------:R-:W-:Y:S02]  /*14c0*/  USHF.L.U32 UR24, UR13, UR24, URZ ;  /* 0x000000180d187299 */ /* 0x000fe400080006ff */
[----:B------:R-:W-:Y:S01]  /*14d0*/  USHF.L.U32 UR21, UR14, UR21, URZ ;  /* 0x000000150e157299 */ /* 0x000fe200080006ff */
[----:B------:R-:W-:Y:S01]  /*14e0*/  UMOV UR20, UR31 ;  /* 0x0000001f00147c82 */ /* 0x000fe20008000000 */
[----:B------:R-:W-:Y:S10]  /*14f0*/  BRA.U !UP0, `(.L_x_19) ;  /* 0x0000000108d47547 */ /* 0x000ff4000b800000 */
[----:B------:R-:W2:Y:S01]  /*1500*/  LDCU.128 UR12, c[0x0][0xb10] ;  /* 0x00016200ff0c77ac */ /* 0x000ea20008000c00 */
[----:B------:R-:W3:Y:S01]  /*1510*/  LDCU UR6, c[0x0][0x370] ;  /* 0x00006e00ff0677ac */ /* 0x000ee20008000800 */
[----:B------:R-:W4:Y:S01]  /*1520*/  LDCU UR5, c[0x0][0x374] ;  /* 0x00006e80ff0577ac */ /* 0x000f220008000800 */
[----:B------:R-:W1:Y:S01]  /*1530*/  LDCU UR30, c[0x0][0xb0c] ;  /* 0x00016180ff1e77ac */ /* 0x000e620008000800 */
[----:B------:R-:W1:Y:S01]  /*1540*/  LDCU UR4, c[0x0][0xb20] ;  /* 0x00016400ff0477ac */ /* 0x000e620008000800 */
[----:B------:R-:W1:Y:S01]  /*1550*/  LDCU.64 UR8, c[0x0][0xb28] ;  /* 0x00016500ff0877ac */ /* 0x000e620008000a00 */
[----:B--2---:R-:W-:Y:S02]  /*1560*/  UISETP.NE.AND UP0, UPT, UR14, 0x1, UPT ;  /* 0x000000010e00788c */ /* 0x004fe4000bf05270 */
[----:B----4-:R-:W-:Y:S02]  /*1570*/  UIMAD.WIDE.U32 UR10, UR5, UR15, URZ ;  /* 0x0000000f050a72a5 */ /* 0x010fe4000f8e00ff */
[----:B---3--:R-:W-:-:S02]  /*1580*/  UIMAD.WIDE.U32 UR18, UR6, UR12, URZ ;  /* 0x0000000c061272a5 */ /* 0x008fc4000f8e00ff */
[----:B-1----:R-:W-:Y:S02]  /*1590*/  UISETP.NE.AND UP1, UPT, UR30, 0x1, UPT ;  /* 0x000000011e00788c */ /* 0x002fe4000bf25270 */
[----:B------:R-:W-:Y:S01]  /*15a0*/  UISETP.NE.AND UP2, UPT, UR29, 0x1, UPT ;  /* 0x000000011d00788c */ /* 0x000fe2000bf45270 */
[----:B------:R-:W-:Y:S02]  /*15b0*/  UMOV UR10, UR11 ;  /* 0x0000000b000a7c82 */ /* 0x000fe40008000000 */
[----:B------:R-:W-:Y:S01]  /*15c0*/  UMOV UR18, UR19 ;  /* 0x0000001300127c82 */ /* 0x000fe20008000000 */
[----:B------:R-:W-:Y:S02]  /*15d0*/  @UP0 USHF.R.U32.HI UR5, URZ, UR4, UR10 ;  /* 0x00000004ff050299 */ /* 0x000fe4000801160a */
[----:B------:R-:W-:Y:S02]  /*15e0*/  UIMAD.WIDE.U32 UR22, UR28, UR15, URZ ;  /* 0x0000000f1c1672a5 */ /* 0x000fe4000f8e00ff */
[----:B------:R-:W-:-:S02]  /*15f0*/  UIMAD.WIDE.U32 UR10, UR5, UR8, URZ ;  /* 0x00000008050a72a5 */ /* 0x000fc4000f8e00ff */
[----:B------:R-:W-:Y:S02]  /*1600*/  @UP1 USHF.R.U32.HI UR6, URZ, UR13, UR18 ;  /* 0x0000000dff061299 */ /* 0x000fe40008011612 */
[----:B------:R-:W-:Y:S02]  /*1610*/  UIMAD.WIDE.U32 UR16, UR31, UR12, URZ ;  /* 0x0000000c1f1072a5 */ /* 0x000fe4000f8e00ff */
[----:B------:R-:W-:Y:S01]  /*1620*/  UIMAD.WIDE.U32 UR18, UR6, UR8, URZ ;  /* 0x00000008061272a5 */ /* 0x000fe2000f8e00ff */
[----:B------:R-:W-:Y:S01]  /*1630*/  UMOV UR22, UR23 ;  /* 0x0000001700167c82 */ /* 0x000fe20008000000 */
[----:B------:R-:W-:Y:S01]  /*1640*/  UMOV UR10, UR11 ;  /* 0x0000000b000a7c82 */ /* 0x000fe20008000000 */
[----:B------:R-:W-:Y:S02]  /*1650*/  USHF.R.U32.HI UR22, URZ, UR4, UR22 ;  /* 0x00000004ff167299 */ /* 0x000fe40008011616 */
[----:B------:R-:W-:Y:S02]  /*1660*/  @UP2 USHF.R.U32.HI UR5, URZ, UR9, UR10 ;  /* 0x00000009ff052299 */ /* 0x000fe4000801160a */
[----:B------:R-:W-:Y:S01]  /*1670*/  UMOV UR7, UR19 ;  /* 0x0000001300077c82 */ /* 0x000fe20008000000 */
[----:B------:R-:W-:Y:S01]  /*1680*/  UMOV UR16, UR17 ;  /* 0x0000001100107c82 */ /* 0x000fe20008000000 */
[----:B------:R-:W-:-:S02]  /*1690*/  @UP2 USHF.R.U32.HI UR6, URZ, UR9, UR7 ;  /* 0x00000009ff062299 */ /* 0x000fc40008011607 */
[----:B------:R-:W-:Y:S02]  /*16a0*/  USHF.R.U32.HI UR16, URZ, UR13, UR16 ;  /* 0x0000000dff107299 */ /* 0x000fe40008011610 */
[----:B------:R-:W-:Y:S02]  /*16b0*/  USEL UR4, UR28, UR22, !UP0 ;  /* 0x000000161c047287 */ /* 0x000fe4000c000000 */
[----:B------:R-:W-:Y:S02]  /*16c0*/  UIMAD UR7, UR5, UR29, URZ ;  /* 0x0000001d050772a4 */ /* 0x000fe4000f8e02ff */
[----:B------:R-:W-:Y:S02]  /*16d0*/  USEL UR5, UR31, UR16, !UP1 ;  /* 0x000000101f057287 */ /* 0x000fe4000c800000 */
[----:B------:R-:W-:Y:S02]  /*16e0*/  UIMAD UR12, UR6, UR29, URZ ;  /* 0x0000001d060c72a4 */ /* 0x000fe4000f8e02ff */
[----:B------:R-:W-:-:S02]  /*16f0*/  UISETP.GE.AND UP0, UPT, UR4, UR7, UPT ;  /* 0x000000070400728c */ /* 0x000fc4000bf06270 */
[----:B------:R-:W-:Y:S02]  /*1700*/  UIMAD.WIDE.U32 UR10, UR4, UR8, URZ ;  /* 0x00000008040a72a5 */ /* 0x000fe4000f8e00ff */
[----:B------:R-:W-:Y:S02]  /*1710*/  UISETP.GE.OR UP0, UPT, UR5, UR12, UP0 ;  /* 0x0000000c0500728c */ /* 0x000fe40008706670 */
[----:B------:R-:W-:Y:S02]  /*1720*/  UIMAD.WIDE.U32 UR12, UR5, UR8, URZ ;  /* 0x00000008050c72a5 */ /* 0x000fe4000f8e00ff */
[----:B------:R-:W-:Y:S01]  /*1730*/  UIADD3 UR10, UPT, UPT, -UR4, URZ, URZ ;  /* 0x000000ff040a7290 */ /* 0x000fe2000fffe1ff */
[----:B------:R-:W-:Y:S01]  /*1740*/  UMOV UR8, UR11 ;  /* 0x0000000b00087c82 */ /* 0x000fe20008000000 */
[----:B------:R-:W-:Y:S02]  /*1750*/  UIADD3 UR20, UPT, UPT, -UR5, URZ, URZ ;  /* 0x000000ff05147290 */ /* 0x000fe4000fffe1ff */
[----:B------:R-:W-:-:S03]  /*1760*/  USHF.R.U32.HI UR8, URZ, UR9, UR8 ;  /* 0x00000009ff087299 */ /* 0x000fc60008011608 */
[----:B------:R-:W-:Y:S01]  /*1770*/  @!UP0 UMOV UR7, UR13 ;  /* 0x0000000d00078c82 */ /* 0x000fe20008000000 */
[----:B------:R-:W-:Y:S02]  /*1780*/  UIMAD UR28, UR14, UR10, UR28 ;  /* 0x0000000a0e1c72a4 */ /* 0x000fe4000f8e021c */
[----:B------:R-:W-:Y:S02]  /*1790*/  USEL UR8, UR4, UR8, !UP2 ;  /* 0x0000000804087287 */ /* 0x000fe4000d000000 */
[----:B------:R-:W-:Y:S02]  /*17a0*/  @!UP0 USHF.R.U32.HI UR7, URZ, UR9, UR7 ;  /* 0x00000009ff078299 */ /* 0x000fe40008011607 */
[----:B------:R-:W-:Y:S02]  /*17b0*/  UIADD3 UR9, UPT, UPT, -UR8, URZ, URZ ;  /* 0x000000ff08097290 */ /* 0x000fe4000fffe1ff */
[----:B------:R-:W-:Y:S02]  /*17c0*/  @!UP0 USEL UR7, UR5, UR7, !UP2 ;  /* 0x0000000705078287 */ /* 0x000fe4000d000000 */
[----:B------:R-:W-:-:S02]  /*17d0*/  UIMAD UR9, UR29, UR9, UR4 ;  /* 0x000000091d0972a4 */ /* 0x000fc4000f8e0204 */
[----:B------:R-:W-:Y:S02]  /*17e0*/  @!UP0 UIADD3 UR8, UPT, UPT, UR8, -UR7, URZ ;  /* 0x8000000708088290 */ /* 0x000fe4000fffe0ff */
[----:B------:R-:W-:Y:S02]  /*17f0*/  @!UP0 UIMAD UR6, UR9, UR6, UR7 ;  /* 0x00000006090682a4 */ /* 0x000fe4000f8e0207 */
[----:B------:R-:W-:Y:S02]  /*1800*/  @!UP0 UIMAD UR4, UR8, UR29, UR5 ;  /* 0x0000001d080482a4 */ /* 0x000fe4000f8e0205 */
[----:B------:R-:W-:Y:S02]  /*1810*/  UIMAD UR20, UR30, UR20, UR31 ;  /* 0x000000141e1472a4 */ /* 0x000fe4000f8e021f */
[----:B------:R-:W-:Y:S01]  /*1820*/  UIMAD UR28, UR4, UR14, UR28 ;  /* 0x0000000e041c72a4 */ /* 0x000fe2000f8e021c */
[----:B------:R-:W-:Y:S02]  /*1830*/  @!UP0 UMOV UR5, UR6 ;  /* 0x0000000600058c82 */ /* 0x000fe40008000000 */
[----:B------:R-:W-:-:S12]  /*1840*/  UIMAD UR20, UR5, UR30, UR20 ;  /* 0x0000001e051472a4 */ /* 0x000fd8000f8e0214 */
.L_x_19:
[----:B------:R-:W-:-:S09]  /*1850*/  UISETP.NE.AND UP0, UPT, UR33, 0x1, UPT ;  /* 0x000000012100788c */ /* 0x000fd2000bf05270 */
[----:B------:R-:W-:Y:S05]  /*1860*/  BRA.U UP0, `(.L_x_20) ;  /* 0x0000000100447547 */ /* 0x000fea000b800000 */
[----:B------:R-:W2:Y:S01]  /*1870*/  LDCU.128 UR8, c[0x0][0xb10] ;  /* 0x00016200ff0877ac */ /* 0x000ea20008000c00 */
[----:B------:R-:W3:Y:S01]  /*1880*/  LDCU UR12, c[0x0][0xb0c] ;  /* 0x00016180ff0c77ac */ /* 0x000ee20008000800 */
[----:B------:R-:W4:Y:S01]  /*1890*/  LDCU UR13, c[0x0][0xb20] ;  /* 0x00016400ff0d77ac */ /* 0x000f220008000800 */
[----:B--2---:R-:W-:Y:S02]  /*18a0*/  UIMAD.WIDE.U32 UR6, UR20, UR8, URZ ;  /* 0x00000008140672a5 */ /* 0x004fe4000f8e00ff */
[----:B------:R-:W-:Y:S02]  /*18b0*/  UIMAD.WIDE.U32 UR4, UR28, UR11, URZ ;  /* 0x0000000b1c0472a5 */ /* 0x000fe4000f8e00ff */
[----:B---3--:R-:W-:Y:S02]  /*18c0*/  UISETP.NE.AND UP1, UPT, UR12, 0x1, UPT ;  /* 0x000000010c00788c */ /* 0x008fe4000bf25270 */
[----:B------:R-:W-:Y:S01]  /*18d0*/  UISETP.NE.AND UP0, UPT, UR10, 0x1, UPT ;  /* 0x000000010a00788c */ /* 0x000fe2000bf05270 */
[----:B------:R-:W-:-:S02]  /*18e0*/  UMOV UR6, UR7 ;  /* 0x0000000700067c82 */ /* 0x000fc40008000000 */
[----:B------:R-:W-:Y:S01]  /*18f0*/  UMOV UR4, UR5 ;  /* 0x0000000500047c82 */ /* 0x000fe20008000000 */
[----:B------:R-:W-:Y:S02]  /*1900*/  USHF.R.U32.HI UR9, URZ, UR9, UR6 ;  /* 0x00000009ff097299 */ /* 0x000fe40008011606 */
[----:B----4-:R-:W-:Y:S02]  /*1910*/  USHF.R.U32.HI UR4, URZ, UR13, UR4 ;  /* 0x0000000dff047299 */ /* 0x010fe40008011604 */
[----:B------:R-:W-:Y:S02]  /*1920*/  USEL UR5, UR20, UR9, !UP1 ;  /* 0x0000000914057287 */ /* 0x000fe4000c800000 */
[----:B------:R-:W-:-:S04]  /*1930*/  USEL UR4, UR28, UR4, !UP0 ;  /* 0x000000041c047287 */ /* 0x000fc8000c000000 */
[----:B------:R-:W-:Y:S02]  /*1940*/  UIADD3 UR6, UPT, UPT, -UR4, UR5, URZ ;  /* 0x0000000504067290 */ /* 0x000fe4000fffe1ff */
[----:B------:R-:W-:Y:S02]  /*1950*/  UIADD3 UR4, UPT, UPT, UR4, -UR5, URZ ;  /* 0x8000000504047290 */ /* 0x000fe4000fffe0ff */
[----:B------:R-:W-:Y:S02]  /*1960*/  UIMAD UR28, UR6, UR10, UR28 ;  /* 0x0000000a061c72a4 */ /* 0x000fe4000f8e021c */
[----:B------:R-:W-:-:S12]  /*1970*/  UIMAD UR20, UR4, UR12, UR20 ;  /* 0x0000000c041472a4 */ /* 0x000fd8000f8e0214 */
.L_x_20:
[----:B------:R-:W-:-:S09]  /*1980*/  UISETP.EQ.U32.AND UP0, UPT, UR34, 0x1, UPT ;  /* 0x000000012200788c */ /* 0x000fd2000bf02070 */
[----:B------:R-:W-:Y:S05]  /*1990*/  BRA.U !UP0, `(.L_x_21) ;  /* 0x00000001080c7547 */ /* 0x000fea000b800000 */
[----:B------:R-:W-:Y:S01]  /*19a0*/  UCGABAR_WAIT ;  /* 0x0000000000007dc7 */ /* 0x000fe20008000000 */
[----:B------:R-:W-:Y:S01]  /*19b0*/  CCTL.IVALL ;  /* 0x00000000ff00798f */ /* 0x000fe20002000000 */
[----:B------:R-:W-:Y:S05]  /*19c0*/  BRA `(.L_x_22) ;  /* 0x0000000000047947 */ /* 0x000fea0003800000 */
.L_x_21:
[----:B------:R-:W-:Y:S06]  /*19d0*/  BAR.SYNC.DEFER_BLOCKING 0x0 ;  /* 0x0000000000007b1d */ /* 0x000fec0000010000 */
.L_x_22:
[----:B------:R-:W-:Y:S05]  /*19e0*/  BRA.U UP3, `(.L_x_23) ;  /* 0x0000001903387547 */ /* 0x000fea000b800000 */
[----:B------:R-:W2:Y:S01]  /*19f0*/  LDCU UR6, c[0x0][0x38c] ;  /* 0x00007180ff0677ac */ /* 0x000ea20008000800 */
[----:B------:R-:W-:Y:S01]  /*1a00*/  PLOP3.LUT P1, PT, PT, PT, UP5, 0x80, 0x8 ;  /* 0x000000000008781c */ /* 0x000fe20003f2f058 */
[----:B------:R-:W-:Y:S01]  /*1a10*/  IMAD.MOV.U32 R12, RZ, RZ, 0x1 ;  /* 0x00000001ff0c7424 */ /* 0x000fe200078e00ff */
[----:B------:R-:W-:Y:S01]  /*1a20*/  ISETP.NE.AND P2, PT, R0, RZ, P3 ;  /* 0x000000ff0000720c */ /* 0x000fe20001f45270 */
[----:B------:R-:W-:Y:S01]  /*1a30*/  USHF.L.U32 UR7, UR31, 0x6, URZ ;  /* 0x000000061f077899 */ /* 0x000fe200080006ff */
[----:B------:R-:W-:Y:S01]  /*1a40*/  PLOP3.LUT P1, PT, P1, PT, PT, 0x8, 0x80 ;  /* 0x000000000080781c */ /* 0x000fe20000f2e170 */
[----:B------:R-:W-:Y:S01]  /*1a50*/  UISETP.NE.AND UP1, UPT, UR25, URZ, UPT ;  /* 0x000000ff1900728c */ /* 0x000fe2000bf25270 */
[----:B------:R-:W-:Y:S01]  /*1a60*/  CS2R R10, SRZ ;  /* 0x00000000000a7805 */ /* 0x000fe2000001ff00 */
[----:B------:R-:W-:Y:S01]  /*1a70*/  IMAD.MOV.U32 R9, RZ, RZ, RZ ;  /* 0x000000ffff097224 */ /* 0x000fe200078e00ff */
[----:B------:R-:W3:Y:S01]  /*1a80*/  LDCU UR40, c[0x0][0x370] ;  /* 0x00006e00ff2877ac */ /* 0x000ee20008000800 */
[----:B------:R-:W-:Y:S01]  /*1a90*/  IMAD.MOV.U32 R8, RZ, RZ, 0x1 ;  /* 0x00000001ff087424 */ /* 0x000fe200078e00ff */
[----:B------:R-:W-:Y:S01]  /*1aa0*/  USEL UR25, UR44, 0x2, UP1 ;  /* 0x000000022c197887 */ /* 0x000fe20008800000 */
[----:B------:R-:W4:Y:S01]  /*1ab0*/  LDCU.64 UR30, c[0x0][0x348] ;  /* 0x00006900ff1e77ac */ /* 0x000f220008000a00 */
[----:B--2---:R-:W-:-:S02]  /*1ac0*/  UIADD3 UR5, UPT, UPT, UR6, 0x7f, URZ ;  /* 0x0000007f06057890 */ /* 0x004fc4000fffe0ff */
[----:B------:R-:W-:Y:S02]  /*1ad0*/  UIADD3 UR49, UPT, UPT, UR6, 0xfe, URZ ;  /* 0x000000fe06317890 */ /* 0x000fe4000fffe0ff */
[----:B------:R-:W-:Y:S01]  /*1ae0*/  USHF.R.S32.HI UR4, URZ, 0x1f, UR5 ;  /* 0x0000001fff047899 */ /* 0x000fe20008011405 */
[----:B------:R-:W2:Y:S03]  /*1af0*/  LDCU UR39, c[0x0][0x374] ;  /* 0x00006e80ff2777ac */ /* 0x000ea60008000800 */
[----:B------:R-:W-:Y:S02]  /*1b00*/  ULEA.HI UR4, UR4, UR5, URZ, 0x7 ;  /* 0x0000000504047291 */ /* 0x000fe4000f8f38ff */
[----:B------:R-:W-:Y:S02]  /*1b10*/  ULOP3.LUT UR5, UR7, 0x40, URZ, 0xc0, !UPT ;  /* 0x0000004007057892 */ /* 0x000fe4000f8ec0ff */
[----:B------:R-:W-:-:S02]  /*1b20*/  USHF.R.S32.HI UR43, URZ, 0x7, UR4 ;  /* 0x00000007ff2b7899 */ /* 0x000fc40008011404 */
[----:B------:R-:W-:Y:S02]  /*1b30*/  UIADD3 UR4, UPT, UPT, UR6, -0x1, URZ ;  /* 0xffffffff06047890 */ /* 0x000fe4000fffe0ff */
[----:B------:R-:W-:Y:S02]  /*1b40*/  UISETP.LT.U32.AND UP0, UPT, UR43, 0xd, UPT ;  /* 0x0000000d2b00788c */ /* 0x000fe4000bf01070 */
[----:B------:R-:W-:Y:S02]  /*1b50*/  UISETP.GE.U32.AND UP2, UPT, UR4, -0xff, UPT ;  /* 0xffffff010400788c */ /* 0x000fe4000bf46070 */
[----:B------:R-:W-:Y:S02]  /*1b60*/  USEL UR41, UR43, 0xd, UP0 ;  /* 0x0000000d2b297887 */ /* 0x000fe40008000000 */
[----:B------:R-:W-:Y:S02]  /*1b70*/  ULEA UR48, UR48, UR5, 0x5 ;  /* 0x0000000530307291 */ /* 0x000fe4000f8e28ff */
[----:B------:R-:W-:-:S02]  /*1b80*/  UIADD3 UR4, UPT, UPT, UR41, -0x1, URZ ;  /* 0xffffffff29047890 */ /* 0x000fc4000fffe0ff */
[----:B------:R-:W-:Y:S02]  /*1b90*/  ULEA UR46, UR32, UR5, 0x5 ;  /* 0x00000005202e7291 */ /* 0x000fe4000f8e28ff */
[----:B------:R-:W-:Y:S02]  /*1ba0*/  UIADD3 UR47, UPT, UPT, UR43, -UR41, URZ ;  /* 0x800000292b2f7290 */ /* 0x000fe4000fffe0ff */
[----:B------:R-:W-:Y:S01]  /*1bb0*/  @UP2 UIADD3 UR4, UPT, UPT, UR41, URZ, URZ ;  /* 0x000000ff29042290 */ /* 0x000fe2000fffe0ff */
[----:B------:R-:W-:-:S03]  /*1bc0*/  UMOV UR7, URZ ;  /* 0x000000ff00077c82 */ /* 0x000fc60008000000 */
[----:B------:R-:W-:Y:S02]  /*1bd0*/  UIADD3 UR29, UPT, UPT, UR4, 0x1, URZ ;  /* 0x00000001041d7890 */ /* 0x000fe4000fffe0ff */
[----:B--234-:R-:W-:-:S12]  /*1be0*/  UIADD3 UR44, UPT, UPT, -UR4, URZ, URZ ;  /* 0x000000ff042c7290 */ /* 0x01cfd8000fffe1ff */
.L_x_43:
[----:B------:R-:W-:Y:S01]  /*1bf0*/  UISETP.NE.AND UP0, UPT, UR45, URZ, UPT ;  /* 0x000000ff2d00728c */ /* 0x000fe2000bf05270 */
[----:B------:R-:W2:Y:S08]  /*1c00*/  S2UR UR45, SR_CgaCtaId ;  /* 0x00000000002d79c3 */ /* 0x000eb00000008800 */
[----:B-1----:R-:W-:Y:S05]  /*1c10*/  BRA.U UP0, `(.L_x_24) ;  /* 0x0000000100347547 */ /* 0x002fea000b800000 */
[----:B------:R-:W3:Y:S01]  /*1c20*/  S2R R0, SR_CgaCtaId ;  /* 0x0000000000007919 */ /* 0x000ee20000008800 */
[----:B------:R-:W-:Y:S02]  /*1c30*/  MOV R3, 0x400 ;  /* 0x0000040000037802 */ /* 0x000fe40000000f00 */
[----:B------:R-:W-:Y:S02]  /*1c40*/  SHF.L.U32 R2, R8, 0x1f, RZ ;  /* 0x0000001f08027819 */ /* 0x000fe400000006ff */
[----:B---3--:R-:W-:-:S05]  /*1c50*/  LEA R0, R0, R3, 0x18 ;  /* 0x0000000300007211 */ /* 0x008fca00078ec0ff */
[----:B------:R-:W-:-:S04]  /*1c60*/  IMAD R3, R9, 0x8, R0 ;  /* 0x0000000809037824 */ /* 0x000fc800078e0200 */
[----:B------:R-:W3:Y:S02]  /*1c70*/  SYNCS.PHASECHK.TRANS64.TRYWAIT P0, [R3+URZ+0x170], R2 ;  /* 0x00017002030075a7 */ /* 0x000ee400080011ff */
[----:B---3--:R-:W-:Y:S05]  /*1c80*/  @!P0 BRA `(.L_x_25) ;  /* 0x0000006800988947 */ /* 0x008fea0003800000 */
.L_x_133:
[----:B------:R-:W-:Y:S01]  /*1c90*/  VIADD R9, R9, 0x1 ;  /* 0x0000000109097836 */ /* 0x000fe20000000000 */
[----:B------:R3:W-:Y:S04]  /*1ca0*/  SYNCS.ARRIVE.TRANS64.A1T0 RZ, [R3+URZ+0x160], RZ ;  /* 0x000160ff03ff79a7 */ /* 0x0007e800081000ff */
[----:B------:R-:W-:-:S04]  /*1cb0*/  ISETP.NE.AND P0, PT, R9, 0x2, PT ;  /* 0x000000020900780c */ /* 0x000fc80003f05270 */
[----:B------:R-:W-:Y:S02]  /*1cc0*/  SEL R9, R9, RZ, P0 ;  /* 0x000000ff09097207 */ /* 0x000fe40000000000 */
[----:B---3--:R-:W-:-:S04]  /*1cd0*/  SEL R3, RZ, 0x1, P0 ;  /* 0x00000001ff037807 */ /* 0x008fc80000000000 */
[----:B------:R-:W-:-:S07]  /*1ce0*/  LOP3.LUT R8, R8, R3, RZ, 0x3c, !PT ;  /* 0x0000000308087212 */ /* 0x000fce00078e3cff */
.L_x_24:
[----:B------:R-:W-:Y:S01]  /*1cf0*/  UMOV UR6, 0x400 ;  /* 0x0000040000067882 */ /* 0x000fe20000000000 */
[----:B------:R-:W-:Y:S01]  /*1d00*/  SHF.L.U32 R0, R12, 0x1f, RZ ;  /* 0x0000001f0c007819 */ /* 0x000fe200000006ff */
[----:B--2---:R-:W-:Y:S02]  /*1d10*/  ULEA UR6, UR45, UR6, 0x18 ;  /* 0x000000062d067291 */ /* 0x004fe4000f8ec0ff */
[----:B------:R-:W-:Y:S02]  /*1d20*/  UISETP.GE.U32.AND UP0, UPT, UR49, 0xff, UPT ;  /* 0x000000ff3100788c */ /* 0x000fe4000bf06070 */
[----:B------:R-:W-:Y:S02]  /*1d30*/  ULEA UR4, UR7, UR6, 0x3 ;  /* 0x0000000607047291 */ /* 0x000fe4000f8e18ff */
[----:B------:R-:W-:Y:S01]  /*1d40*/  ULEA UR11, UR28, UR48, 0x7 ;  /* 0x000000301c0b7291 */ /* 0x000fe2000f8e38ff */
[----:B------:R-:W-:-:S06]  /*1d50*/  UMOV UR13, URZ ;  /* 0x000000ff000d7c82 */ /* 0x000fcc0008000000 */
[----:B------:R2:W3:Y:S01]  /*1d60*/  SYNCS.PHASECHK.TRANS64.TRYWAIT P0, [UR4+0x68], R0 ;  /* 0x00006800ff0075a7 */ /* 0x0004e20008001104 */
[----:B------:R-:W-:-:S04]  /*1d70*/  ULEA.HI UR4, UR20, UR20, URZ, 0x1 ;  /* 0x0000001414047291 */ /* 0x000fc8000f8f08ff */
[----:B------:R-:W-:-:S04]  /*1d80*/  USHF.L.U32 UR4, UR4, 0x6, URZ ;  /* 0x0000000604047899 */ /* 0x000fc800080006ff */
[----:B------:R-:W-:-:S04]  /*1d90*/  ULOP3.LUT UR35, UR4, 0xffffff80, URZ, 0xc0, !UPT ;  /* 0xffffff8004237892 */ /* 0x000fc8000f8ec0ff */
[----:B------:R-:W-:Y:S01]  /*1da0*/  UIADD3 UR35, UPT, UPT, UR46, UR35, URZ ;  /* 0x000000232e237290 */ /* 0x000fe2000fffe0ff */
[----:B------:R-:W-:Y:S11]  /*1db0*/  BRA.U !UP0, `(.L_x_26) ;  /* 0x0000000108cc7547 */ /* 0x000ff6000b800000 */
[----:B------:R-:W-:Y:S01]  /*1dc0*/  UMOV UR18, UR44 ;  /* 0x0000002c00127c82 */ /* 0x000fe20008000000 */
[----:B------:R-:W-:Y:S01]  /*1dd0*/  UMOV UR4, UR7 ;  /* 0x0000000700047c82 */ /* 0x000fe20008000000 */
[----:B------:R-:W-:-:S05]  /*1de0*/  UMOV UR34, URZ ;  /* 0x000000ff00227c82 */ /* 0x000fca0008000000 */
.L_x_32:
[----:B------:R-:W-:Y:S01]  /*1df0*/  ULEA UR33, UR4, UR6, 0x3 ;  /* 0x0000000604217291 */ /* 0x000fe2000f8e18ff */
[----:B------:R-:W-:Y:S01]  /*1e00*/  @P3 MOV R2, 0x8000 ;  /* 0x0000800000023802 */ /* 0x000fe20000000f00 */
[----:B-1-34-:R-:W-:Y:S10]  /*1e10*/  @P0 BRA `(.L_x_27) ;  /* 0x00000000000c0947 */ /* 0x01aff40003800000 */
[----:B------:R-:W-:-:S04]  /*1e20*/  SHF.L.U32 R3, R12, 0x1f, RZ ;  /* 0x0000001f0c037819 */ /* 0x000fc800000006ff */
[----:B------:R-:W3:Y:S02]  /*1e30*/  SYNCS.PHASECHK.TRANS64.TRYWAIT P0, [UR33+0x68], R3 ;  /* 0x00006803ff0075a7 */ /* 0x000ee40008001121 */
[----:B---3--:R-:W-:Y:S05]  /*1e40*/  @!P0 BRA `(.L_x_28) ;  /* 0x00000068003c8947 */ /* 0x008fea0003800000 */
.L_x_27:
[----:B------:R3:W-:Y:S01]  /*1e50*/  @P3 SYNCS.ARRIVE.TRANS64 RZ, [UR33], R2 ;  /* 0x00000002ffff39a7 */ /* 0x0007e20008000021 */
[----:B------:R-:W-:Y:S02]  /*1e60*/  ULOP3.LUT UR5, UR25, 0x2, URZ, 0xfc, !UPT ;  /* 0x0000000219057892 */ /* 0x000fe4000f8efcff */
[----:B------:R-:W-:Y:S02]  /*1e70*/  UIADD3 UR18, UPT, UPT, UR18, 0x1, URZ ;  /* 0x0000000112127890 */ /* 0x000fe4000fffe0ff */
[----:B------:R-:W-:Y:S02]  /*1e80*/  UISETP.NE.AND UP0, UPT, UR5, 0x2, UPT ;  /* 0x000000020500788c */ /* 0x000fe4000bf05270 */
[----:B------:R-:W-:-:S07]  /*1e90*/  UISETP.NE.AND UP2, UPT, UR18, 0x1, UPT ;  /* 0x000000011200788c */ /* 0x000fce000bf45270 */
[----:B------:R-:W-:Y:S05]  /*1ea0*/  BRA.U UP0, `(.L_x_29) ;  /* 0x0000000100047547 */ /* 0x000fea000b800000 */
[----:B-1----:R-:W-:Y:S05]  /*1eb0*/  BPT.TRAP 0x1 ;  /* 0x000000040000795c */ /* 0x002fea0000300000 */
.L_x_29:
[----:B------:R-:W-:Y:S04]  /*1ec0*/  BSSY.RECONVERGENT B0, `(.L_x_30) ;  /* 0x0000003000007945 */ /* 0x000fe80003800200 */
[----:B------:R-:W-:Y:S05]  /*1ed0*/  @!P2 BRA `(.L_x_31) ;  /* 0x000000000004a947 */ /* 0x000fea0003800000 */
[----:B-1----:R-:W-:Y:S05]  /*1ee0*/  BPT.TRAP 0x1 ;  /* 0x000000040000795c */ /* 0x002fea0000300000 */
.L_x_31:
[----:B-1----:R-:W-:Y:S05]  /*1ef0*/  BSYNC.RECONVERGENT B0 ;  /* 0x0000000000007941 */ /* 0x002fea0003800200 */
.L_x_30:
[----:B------:R-:W-:Y:S02]  /*1f00*/  UIADD3 UR5, UPT, UPT, UR4, 0x1, URZ ;  /* 0x0000000104057890 */ /* 0x000fe4000fffe0ff */
[----:B------:R-:W-:Y:S02]  /*1f10*/  USHF.L.U32 UR4, UR4, 0xd, URZ ;  /* 0x0000000d04047899 */ /* 0x000fe400080006ff */
[----:B------:R-:W-:Y:S02]  /*1f20*/  UISETP.NE.AND UP0, UPT, UR5, 0xd, UPT ;  /* 0x0000000d0500788c */ /* 0x000fe4000bf05270 */
[----:B------:R-:W-:Y:S02]  /*1f30*/  UIADD3 UR16, UP1, UPT, UR30, 0x80, URZ ;  /* 0x000000801e107890 */ /* 0x000fe4000ff3e0ff */
[----:B------:R-:W-:Y:S02]  /*1f40*/  USEL UR8, URZ, 0x1, UP0 ;  /* 0x00000001ff087887 */ /* 0x000fe40008000000 */
[----:B------:R-:W-:-:S02]  /*1f50*/  USEL UR7, UR5, URZ, UP0 ;  /* 0x000000ff05077287 */ /* 0x000fc40008000000 */
[----:B------:R-:W-:Y:S02]  /*1f60*/  ULOP3.LUT UR32, UR27, UR4, URZ, 0xfc, !UPT ;  /* 0x000000041b207292 */ /* 0x000fe4000f8efcff */
[----:B------:R-:W-:Y:S01]  /*1f70*/  ULEA UR5, UR7, UR6, 0x3 ;  /* 0x0000000607057291 */ /* 0x000fe2000f8e18ff */
[----:B------:R-:W-:Y:S01]  /*1f80*/  LOP3.LUT R12, R12, UR8, RZ, 0x3c, !PT ;  /* 0x000000080c0c7c12 */ /* 0x000fe2000f8e3cff */
[----:B------:R-:W-:Y:S02]  /*1f90*/  UIADD3 UR14, UP0, UPT, UR30, 0x180, URZ ;  /* 0x000001801e0e7890 */ /* 0x000fe4000ff1e0ff */
[----:B------:R-:W-:Y:S01]  /*1fa0*/  ULOP3.LUT UR8, UR26, UR4, URZ, 0xfc, !UPT ;  /* 0x000000041a087292 */ /* 0x000fe2000f8efcff */
[----:B--2---:R-:W-:Y:S01]  /*1fb0*/  SHF.L.U32 R0, R12, 0x1f, RZ ;  /* 0x0000001f0c007819 */ /* 0x004fe200000006ff */
[----:B------:R-:W-:Y:S02]  /*1fc0*/  ULOP3.LUT UR33, UR33, 0xfefffff8, URZ, 0xc0, !UPT ;  /* 0xfefffff821217892 */ /* 0x000fe4000f8ec0ff */
[----:B------:R-:W-:Y:S01]  /*1fd0*/  UIADD3.X UR17, UPT, UPT, URZ, UR31, URZ, UP1, !UPT ;  /* 0x0000001fff117290 */ /* 0x000fe20008ffe4ff */
[----:B------:R4:W1:Y:S01]  /*1fe0*/  SYNCS.PHASECHK.TRANS64.TRYWAIT P0, [UR5+0x68], R0 ;  /* 0x00006800ff0075a7 */ /* 0x0008620008001105 */
[----:B------:R-:W-:-:S02]  /*1ff0*/  UIADD3 UR32, UPT, UPT, UR6, 0x4300, UR32 ;  /* 0x0000430006207890 */ /* 0x000fc4000fffe020 */
[----:B------:R-:W-:Y:S02]  /*2000*/  UPRMT UR5, URZ, 0x5410, UR24 ;  /* 0x00005410ff057896 */ /* 0x000fe40008000018 */
[----:B------:R-:W-:Y:S02]  /*2010*/  UIADD3 UR8, UPT, UPT, UR6, 0x1e300, UR8 ;  /* 0x0001e30006087890 */ /* 0x000fe4000fffe008 */
[----:B------:R-:W-:Y:S02]  /*2020*/  UIADD3.X UR15, UPT, UPT, URZ, UR31, URZ, UP0, !UPT ;  /* 0x0000001fff0f7290 */ /* 0x000fe400087fe4ff */
[----:B------:R-:W-:Y:S01]  /*2030*/  UPRMT UR4, URZ, 0x5410, UR21 ;  /* 0x00005410ff047896 */ /* 0x000fe20008000015 */
[----:B------:R-:W-:Y:S01]  /*2040*/  UMOV UR22, 0x0 ;  /* 0x0000000000167882 */ /* 0x000fe20000000000 */
[----:B------:R-:W-:Y:S01]  /*2050*/  UMOV UR23, 0x10000000 ;  /* 0x1000000000177882 */ /* 0x000fe20000000000 */
[----:B------:R-:W-:Y:S01]  /*2060*/  UMOV UR10, UR34 ;  /* 0x00000022000a7c82 */ /* 0x000fe20008000000 */
[----:B------:R-:W-:Y:S01]  /*2070*/  UMOV UR12, UR36 ;  /* 0x00000024000c7c82 */ /* 0x000fe20008000000 */
[----:B------:R-:W-:Y:S01]  /*2080*/  UMOV UR9, UR33 ;  /* 0x0000002100097c82 */ /* 0x000fe20008000000 */
[----:B------:R2:W-:Y:S01]  /*2090*/  UTMALDG.3D.MULTICAST.2CTA [UR32], [UR16], UR5, desc[UR22] ;  /* 0x00001620100073b4 */ /* 0x0005e20008211805 */
[----:B------:R-:W-:-:S02]  /*20a0*/  UMOV UR13, UR29 ;  /* 0x0000001d000d7c82 */ /* 0x000fc40008000000 */
[----:B------:R3:W-:Y:S01]  /*20b0*/  UTMALDG.3D.MULTICAST.2CTA [UR8], [UR14], UR4, desc[UR22] ;  /* 0x000016080e0073b4 */ /* 0x0007e20008211804 */
[----:B--2---:R-:W-:Y:S01]  /*20c0*/  UIADD3 UR34, UPT, UPT, UR34, 0x80, URZ ;  /* 0x0000008022227890 */ /* 0x004fe2000fffe0ff */
[----:B---3--:R-:W-:Y:S01]  /*20d0*/  UMOV UR4, UR7 ;  /* 0x0000000700047c82 */ /* 0x008fe20008000000 */
[----:B------:R-:W-:Y:S10]  /*20e0*/  BRA.U UP2, `(.L_x_32) ;  /* 0xfffffffd02407547 */ /* 0x000ff4000b83ffff */
.L_x_26:
[----:B------:R-:W-:Y:S01]  /*20f0*/  ULEA UR4, UR7, UR6, 0x3 ;  /* 0x0000000607047291 */ /* 0x000fe2000f8e18ff */
[----:B--2-4-:R-:W-:Y:S01]  /*2100*/  SHF.L.U32 R0, R12, 0x1f, RZ ;  /* 0x0000001f0c007819 */ /* 0x014fe200000006ff */
[----:B------:R-:W-:Y:S01]  /*2110*/  @!P1 SYNCS.ARRIVE.TRANS64.A1T0 RZ, [UR6+0xf8], RZ ;  /* 0x0000f8ffffff99a7 */ /* 0x000fe20008100006 */
[----:B------:R-:W-:-:S06]  /*2120*/  UISETP.GT.AND UP0, UPT, UR43, UR41, UPT ;  /* 0x000000292b00728c */ /* 0x000fcc000bf04270 */
[----:B-1-3--:R1:W2:Y:S03]  /*2130*/  SYNCS.PHASECHK.TRANS64.TRYWAIT P0, [UR4+0x68], R0 ;  /* 0x00006800ff0075a7 */ /* 0x00a2a60008001104 */
[----:B------:R-:W-:Y:S05]  /*2140*/  BRA.U !UP0, `(.L_x_33) ;  /* 0x0000000108cc7547 */ /* 0x000fea000b800000 */
[----:B------:R-:W-:Y:S01]  /*2150*/  UIADD3 UR28, UPT, UPT, UR47, UR13, URZ ;  /* 0x0000000d2f1c7290 */ /* 0x000fe2000fffe0ff */
[----:B------:R-:W-:-:S11]  /*2160*/  UMOV UR4, UR7 ;  /* 0x0000000700047c82 */ /* 0x000fd60008000000 */
.L_x_39:
[----:B------:R-:W-:Y:S01]  /*2170*/  ULEA UR17, UR4, UR6, 0x3 ;  /* 0x0000000604117291 */ /* 0x000fe2000f8e18ff */
[----:B--2---:R-:W-:Y:S01]  /*2180*/  @P3 MOV R2, 0x8000 ;  /* 0x0000800000023802 */ /* 0x004fe20000000f00 */
[----:B--2-4-:R-:W-:Y:S10]  /*2190*/  @P0 BRA `(.L_x_34) ;  /* 0x00000000000c0947 */ /* 0x014ff40003800000 */
[----:B------:R-:W-:-:S04]  /*21a0*/  SHF.L.U32 R3, R12, 0x1f, RZ ;  /* 0x0000001f0c037819 */ /* 0x000fc800000006ff */
[----:B------:R-:W2:Y:S02]  /*21b0*/  SYNCS.PHASECHK.TRANS64.TRYWAIT P0, [UR17+0x68], R3 ;  /* 0x00006803ff0075a7 */ /* 0x000ea40008001111 */
[----:B--2---:R-:W-:Y:S05]  /*21c0*/  @!P0 BRA `(.L_x_35) ;  /* 0x0000006400748947 */ /* 0x004fea0003800000 */
.L_x_34:
[----:B------:R2:W-:Y:S01]  /*21d0*/  @P3 SYNCS.ARRIVE.TRANS64 RZ, [UR17], R2 ;  /* 0x00000002ffff39a7 */ /* 0x0005e20008000011 */
[----:B------:R-:W-:-:S04]  /*21e0*/  ULOP3.LUT UR5, UR25, 0x2, URZ, 0xfc, !UPT ;  /* 0x0000000219057892 */ /* 0x000fc8000f8efcff */
[----:B------:R-:W-:-:S09]  /*21f0*/  UISETP.NE.AND UP0, UPT, UR5, 0x2, UPT ;  /* 0x000000020500788c */ /* 0x000fd2000bf05270 */
[----:B------:R-:W-:Y:S05]  /*2200*/  BRA.U UP0, `(.L_x_36) ;  /* 0x0000000100047547 */ /* 0x000fea000b800000 */
[----:B------:R-:W-:Y:S05]  /*2210*/  BPT.TRAP 0x1 ;  /* 0x000000040000795c */ /* 0x000fea0000300000 */
.L_x_36:
[----:B------:R-:W-:Y:S04]  /*2220*/  BSSY.RECONVERGENT B0, `(.L_x_37) ;  /* 0x0000003000007945 */ /* 0x000fe80003800200 */
[----:B------:R-:W-:Y:S05]  /*2230*/  @!P2 BRA `(.L_x_38) ;  /* 0x000000000004a947 */ /* 0x000fea0003800000 */
[----:B------:R-:W-:Y:S05]  /*2240*/  BPT.TRAP 0x1 ;  /* 0x000000040000795c */ /* 0x000fea0000300000 */
.L_x_38:
[----:B------:R-:W-:Y:S05]  /*2250*/  BSYNC.RECONVERGENT B0 ;  /* 0x0000000000007941 */ /* 0x000fea0003800200 */
.L_x_37:
[----:B------:R-:W-:Y:S02]  /*2260*/  UIADD3 UR5, UPT, UPT, UR4, 0x1, URZ ;  /* 0x0000000104057890 */ /* 0x000fe4000fffe0ff */
[----:B------:R-:W-:Y:S02]  /*2270*/  USHF.L.U32 UR4, UR4, 0xd, URZ ;  /* 0x0000000d04047899 */ /* 0x000fe400080006ff */
[----:B------:R-:W-:Y:S02]  /*2280*/  UISETP.NE.AND UP0, UPT, UR5, 0xd, UPT ;  /* 0x0000000d0500788c */ /* 0x000fe4000bf05270 */
[----:B------:R-:W-:Y:S02]  /*2290*/  USHF.L.U32 UR18, UR13, 0x7, URZ ;  /* 0x000000070d127899 */ /* 0x000fe400080006ff */
[----:B------:R-:W-:Y:S02]  /*22a0*/  USEL UR8, URZ, 0x1, UP0 ;  /* 0x00000001ff087887 */ /* 0x000fe40008000000 */
[----:B------:R-:W-:-:S02]  /*22b0*/  USEL UR7, UR5, URZ, UP0 ;  /* 0x000000ff05077287 */ /* 0x000fc40008000000 */
[----:B------:R-:W-:Y:S02]  /*22c0*/  UIADD3 UR22, UP0, UPT, UR30, 0x180, URZ ;  /* 0x000001801e167890 */ /* 0x000fe4000ff1e0ff */
[----:B------:R-:W-:Y:S01]  /*22d0*/  ULEA UR5, UR7, UR6, 0x3 ;  /* 0x0000000607057291 */ /* 0x000fe2000f8e18ff */
[----:B------:R-:W-:Y:S01]  /*22e0*/  LOP3.LUT R12, R12, UR8, RZ, 0x3c, !PT ;  /* 0x000000080c0c7c12 */ /* 0x000fe2000f8e3cff */
[----:B------:R-:W-:Y:S02]  /*22f0*/  UIADD3 UR13, UPT, UPT, UR13, 0x1, URZ ;  /* 0x000000010d0d7890 */ /* 0x000fe4000fffe0ff */
[----:B------:R-:W-:Y:S01]  /*2300*/  UIADD3 UR14, UP1, UPT, UR30, 0x80, URZ ;  /* 0x000000801e0e7890 */ /* 0x000fe2000ff3e0ff */
[----:B-1----:R-:W-:Y:S01]  /*2310*/  SHF.L.U32 R0, R12, 0x1f, RZ ;  /* 0x0000001f0c007819 */ /* 0x002fe200000006ff */
[----:B------:R-:W-:Y:S02]  /*2320*/  ULOP3.LUT UR16, UR27, UR4, URZ, 0xfc, !UPT ;  /* 0x000000041b107292 */ /* 0x000fe4000f8efcff */
[----:B------:R-:W-:Y:S01]  /*2330*/  UIADD3.X UR23, UPT, UPT, URZ, UR31, URZ, UP0, !UPT ;  /* 0x0000001fff177290 */ /* 0x000fe200087fe4ff */
[----:B------:R3:W4:Y:S01]  /*2340*/  SYNCS.PHASECHK.TRANS64.TRYWAIT P0, [UR5+0x68], R0 ;  /* 0x00006800ff0075a7 */ /* 0x0007220008001105 */
[----:B------:R-:W-:-:S02]  /*2350*/  ULOP3.LUT UR8, UR26, UR4, URZ, 0xfc, !UPT ;  /* 0x000000041a087292 */ /* 0x000fc4000f8efcff */
[----:B------:R-:W-:Y:S02]  /*2360*/  UISETP.NE.AND UP0, UPT, UR13, UR28, UPT ;  /* 0x0000001c0d00728c */ /* 0x000fe4000bf05270 */
[----:B------:R-:W-:Y:S02]  /*2370*/  ULOP3.LUT UR17, UR17, 0xfefffff8, URZ, 0xc0, !UPT ;  /* 0xfefffff811117892 */ /* 0x000fe4000f8ec0ff */
[----:B------:R-:W-:Y:S02]  /*2380*/  UIADD3 UR16, UPT, UPT, UR6, 0x4300, UR16 ;  /* 0x0000430006107890 */ /* 0x000fe4000fffe010 */
[----:B------:R-:W-:Y:S02]  /*2390*/  UIADD3.X UR15, UPT, UPT, URZ, UR31, URZ, UP1, !UPT ;  /* 0x0000001fff0f7290 */ /* 0x000fe40008ffe4ff */
[----:B------:R-:W-:Y:S02]  /*23a0*/  UPRMT UR5, URZ, 0x5410, UR24 ;  /* 0x00005410ff057896 */ /* 0x000fe40008000018 */
[----:B------:R-:W-:-:S02]  /*23b0*/  UIADD3 UR8, UPT, UPT, UR6, 0x1e300, UR8 ;  /* 0x0001e30006087890 */ /* 0x000fc4000fffe008 */
[----:B------:R-:W-:Y:S01]  /*23c0*/  UPRMT UR4, URZ, 0x5410, UR21 ;  /* 0x00005410ff047896 */ /* 0x000fe20008000015 */
[----:B------:R-:W-:Y:S01]  /*23d0*/  UMOV UR32, 0x0 ;  /* 0x0000000000207882 */ /* 0x000fe20000000000 */
[----:B------:R-:W-:Y:S01]  /*23e0*/  UMOV UR33, 0x10000000 ;  /* 0x1000000000217882 */ /* 0x000fe20000000000 */
[----:B------:R-:W-:Y:S01]  /*23f0*/  UMOV UR19, UR35 ;  /* 0x0000002300137c82 */ /* 0x000fe20008000000 */
[----:B------:R-:W-:Y:S01]  /*2400*/  UMOV UR20, UR36 ;  /* 0x0000002400147c82 */ /* 0x000fe20008000000 */
[----:B------:R-:W-:Y:S01]  /*2410*/  UMOV UR12, UR36 ;  /* 0x00000024000c7c82 */ /* 0x000fe20008000000 */
[----:B------:R-:W-:Y:S01]  /*2420*/  UMOV UR9, UR17 ;  /* 0x0000001100097c82 */ /* 0x000fe20008000000 */
[----:B------:R-:W-:Y:S01]  /*2430*/  UMOV UR10, UR18 ;  /* 0x00000012000a7c82 */ /* 0x000fe20008000000 */
[----:B------:R-:W-:Y:S01]  /*2440*/  UTMALDG.3D.MULTICAST.2CTA [UR16], [UR14], UR5, desc[UR32] ;  /* 0x000020100e0073b4 */ /* 0x000fe20008211805 */
[----:B------:R1:W-:Y:S02]  /*2450*/  UTMALDG.3D.MULTICAST.2CTA [UR8], [UR22], UR4, desc[UR32] ;  /* 0x00002008160073b4 */ /* 0x0003e40008211804 */
[----:B-1----:R-:W-:Y:S01]  /*2460*/  UMOV UR4, UR7 ;  /* 0x0000000700047c82 */ /* 0x002fe20008000000 */
[----:B---3--:R-:W-:Y:S05]  /*2470*/  BRA.U UP0, `(.L_x_39) ;  /* 0xfffffffd003c7547 */ /* 0x008fea000b83ffff */
.L_x_33:
[C---:B------:R-:W-:Y:S01]  /*2480*/  LEA R3, R11.reuse, UR6, 0x3 ;  /* 0x000000060b037c11 */ /* 0x040fe2000f8e18ff */
[----:B------:R-:W-:Y:S01]  /*2490*/  NOP ;  /* 0x0000000000007918 */ /* 0x000fe20000000000 */
[----:B-1----:R-:W-:Y:S02]  /*24a0*/  SHF.L.U32 R0, R10, 0x1f, RZ ;  /* 0x0000001f0a007819 */ /* 0x002fe400000006ff */
[----:B------:R-:W-:Y:S02]  /*24b0*/  LEA R5, R11, UR6, 0x4 ;  /* 0x000000060b057c11 */ /* 0x000fe4000f8e20ff */
[----:B--2-4-:R-:W1:Y:S02]  /*24c0*/  SYNCS.PHASECHK.TRANS64.TRYWAIT P0, [R3+URZ+0x100], R0 ;  /* 0x00010000030075a7 */ /* 0x014e6400080011ff */
[----:B-1----:R-:W-:Y:S05]  /*24d0*/  @!P0 BRA `(.L_x_40) ;  /* 0x0000006000c88947 */ /* 0x002fea0003800000 */
.L_x_136:
[----:B------:R-:W2:Y:S01]  /*24e0*/  LDS.128 R4, [R5+0x190] ;  /* 0x0001900005047984 */ /* 0x000ea20000000c00 */
[----:B------:R-:W-:Y:S01]  /*24f0*/  UISETP.GE.AND UP0, UPT, UR42, 0x1, UPT ;  /* 0x000000012a00788c */ /* 0x000fe2000bf06270 */
[----:B------:R-:W-:Y:S01]  /*2500*/  @!PT LDS RZ, [RZ] ;  /* 0x00000000fffff984 */ /* 0x000fe20000000800 */
[----:B------:R-:W-:Y:S01]  /*2510*/  @!PT LDS RZ, [RZ] ;  /* 0x00000000fffff984 */ /* 0x000fe20000000800 */
[----:B------:R-:W-:Y:S01]  /*2520*/  @!PT LDS RZ, [RZ] ;  /* 0x00000000fffff984 */ /* 0x000fe20000000800 */
[----:B------:R-:W-:Y:S01]  /*2530*/  @!PT LDS RZ, [RZ] ;  /* 0x00000000fffff984 */ /* 0x000fe20000000800 */
[----:B------:R3:W-:Y:S06]  /*2540*/  MEMBAR.ALL.CTA ;  /* 0x0000000000007992 */ /* 0x0007ec0000008000 */
[----:B---3--:R-:W3:Y:S01]  /*2550*/  FENCE.VIEW.ASYNC.S ;  /* 0x00000000000073c6 */ /* 0x008ee20000000000 */
[----:B--2---:R-:W-:-:S13]  /*2560*/  LOP3.LUT P0, RZ, R6, 0x1, RZ, 0xc0, !PT ;  /* 0x0000000106ff7812 */ /* 0x004fda000780c0ff */
[----:B---3--:R-:W-:Y:S01]  /*2570*/  VOTEU.ANY UP1, P0 ;  /* 0x0000000000ff7886 */ /* 0x008fe20000020100 */
[----:B------:R-:W-:-:S13]  /*2580*/  PLOP3.LUT P0, PT, PT, PT, UP1, 0x80, 0x8 ;  /* 0x000000000008781c */ /* 0x000fda0003f0f018 */
[----:B-1----:R-:W-:Y:S02]  /*2590*/  @P0 LOP3.LUT R0, R5, 0xffff, RZ, 0xc0, !PT ;  /* 0x0000ffff05000812 */ /* 0x002fe400078ec0ff */
[----:B------:R-:W-:Y:S02]  /*25a0*/  @P0 MOV R2, R4 ;  /* 0x0000000400020202 */ /* 0x000fe40000000f00 */
[----:B------:R-:W-:Y:S01]  /*25b0*/  @P0 R2UR UR5, R0 ;  /* 0x00000000000502ca */ /* 0x000fe200000e0000 */
[----:B------:R-:W-:Y:S01]  /*25c0*/  VIADD R0, R3, 0x110 ;  /* 0x0000011003007836 */ /* 0x000fe20000000000 */
[----:B------:R-:W-:Y:S02]  /*25d0*/  @P0 SHF.R.U32.HI R4, RZ, 0x10, R5 ;  /* 0x00000010ff040819 */ /* 0x000fe40000011605 */
[----:B------:R-:W-:Y:S02]  /*25e0*/  @P0 R2UR UR8, R2 ;  /* 0x00000000020802ca */ /* 0x000fe400000e0000 */
[----:B------:R-:W-:-:S02]  /*25f0*/  PRMT R0, RZ, 0x654, R0 ;  /* 0x00000654ff007816 */ /* 0x000fc40000000000 */
[----:B------:R-:W-:Y:S02]  /*2600*/  @P0 R2UR UR4, R4 ;  /* 0x00000000040402ca */ /* 0x000fe400000e0000 */
[----:B------:R1:W-:Y:S03]  /*2610*/  SYNCS.ARRIVE.TRANS64.RED.A1T0 RZ, [R0+URZ], RZ ;  /* 0x000000ff00ff79a7 */ /* 0x0003e600081004ff */
[----:B------:R-:W-:-:S04]  /*2620*/  @UP1 UMOV UR37, UR5 ;  /* 0x0000000500251c82 */ /* 0x000fc80008000000 */
[----:B------:R-:W-:-:S04]  /*2630*/  @UP1 UMOV UR38, UR8 ;  /* 0x0000000800261c82 */ /* 0x000fc80008000000 */
[----:B------:R-:W-:Y:S01]  /*2640*/  @UP1 UMOV UR36, UR4 ;  /* 0x0000000400241c82 */ /* 0x000fe20008000000 */
[----:B------:R-:W-:Y:S05]  /*2650*/  BRA.U !UP0, `(.L_x_41) ;  /* 0x0000000108d47547 */ /* 0x000fea000b800000 */
[----:B------:R-:W2:Y:S01]  /*2660*/  LDCU.128 UR12, c[0x0][0xb10] ;  /* 0x00016200ff0c77ac */ /* 0x000ea20008000c00 */
[----:B------:R-:W3:Y:S01]  /*2670*/  LDCU UR28, c[0x0][0xb20] ;  /* 0x00016400ff1c77ac */ /* 0x000ee20008000800 */
[----:B------:R-:W4:Y:S01]  /*2680*/  LDCU UR20, c[0x0][0xb0c] ;  /* 0x00016180ff1477ac */ /* 0x000f220008000800 */
[----:B------:R-:W1:Y:S01]  /*2690*/  LDCU.64 UR10, c[0x0][0xb28] ;  /* 0x00016500ff0a77ac */ /* 0x000e620008000a00 */
[----:B------:R-:W-:Y:S02]  /*26a0*/  UISETP.NE.AND UP3, UPT, UR42, 0x1, UPT ;  /* 0x000000012a00788c */ /* 0x000fe4000bf65270 */
[----:B--2---:R-:W-:Y:S02]  /*26b0*/  UIMAD.WIDE.U32 UR8, UR39, UR15, URZ ;  /* 0x0000000f270872a5 */ /* 0x004fe4000f8e00ff */
[----:B------:R-:W-:Y:S02]  /*26c0*/  UIMAD.WIDE.U32 UR4, UR40, UR12, URZ ;  /* 0x0000000c280472a5 */ /* 0x000fe4000f8e00ff */
[----:B------:R-:W-:-:S02]  /*26d0*/  UISETP.NE.AND UP0, UPT, UR14, 0x1, UPT ;  /* 0x000000010e00788c */ /* 0x000fc4000bf05270 */
[----:B------:R-:W-:Y:S01]  /*26e0*/  UIMAD.WIDE.U32 UR22, UR37, UR15, URZ ;  /* 0x0000000f251672a5 */ /* 0x000fe2000f8e00ff */
[----:B------:R-:W-:Y:S02]  /*26f0*/  UMOV UR8, UR9 ;  /* 0x0000000900087c82 */ /* 0x000fe40008000000 */
[----:B------:R-:W-:Y:S01]  /*2700*/  UMOV UR4, UR5 ;  /* 0x0000000500047c82 */ /* 0x000fe20008000000 */
[----:B---3--:R-:W-:Y:S02]  /*2710*/  USHF.R.U32.HI UR8, URZ, UR28, UR8 ;  /* 0x0000001cff087299 */ /* 0x008fe40008011608 */
[----:B----4-:R-:W-:Y:S02]  /*2720*/  UISETP.NE.AND UP2, UPT, UR20, 0x1, UPT ;  /* 0x000000011400788c */ /* 0x010fe4000bf45270 */
[----:B------:R-:W-:Y:S02]  /*2730*/  USHF.R.U32.HI UR4, URZ, UR13, UR4 ;  /* 0x0000000dff047299 */ /* 0x000fe40008011604 */
[----:B------:R-:W-:-:S02]  /*2740*/  USEL UR5, UR39, UR8, !UP0 ;  /* 0x0000000827057287 */ /* 0x000fc4000c000000 */
[----:B------:R-:W-:Y:S02]  /*2750*/  USEL UR8, UR40, UR4, !UP2 ;  /* 0x0000000428087287 */ /* 0x000fe4000d000000 */
[----:B-1----:R-:W-:Y:S01]  /*2760*/  UIMAD.WIDE.U32 UR16, UR5, UR10, URZ ;  /* 0x0000000a051072a5 */ /* 0x002fe2000f8e00ff */
[----:B------:R-:W-:Y:S01]  /*2770*/  UMOV UR4, UR23 ;  /* 0x0000001700047c82 */ /* 0x000fe20008000000 */
[----:B------:R-:W-:Y:S02]  /*2780*/  UIMAD.WIDE.U32 UR18, UR38, UR12, URZ ;  /* 0x0000000c261272a5 */ /* 0x000fe4000f8e00ff */
[----:B------:R-:W-:-:S03]  /*2790*/  UIMAD.WIDE.U32 UR22, UR8, UR10, URZ ;  /* 0x0000000a081672a5 */ /* 0x000fc6000f8e00ff */
[----:B------:R-:W-:Y:S01]  /*27a0*/  UMOV UR16, UR17 ;  /* 0x0000001100107c82 */ /* 0x000fe20008000000 */
[----:B------:R-:W-:Y:S02]  /*27b0*/  USHF.R.U32.HI UR4, URZ, UR28, UR4 ;  /* 0x0000001cff047299 */ /* 0x000fe40008011604 */
[----:B------:R-:W-:Y:S01]  /*27c0*/  @UP3 USHF.R.U32.HI UR5, URZ, UR11, UR16 ;  /* 0x0000000bff053299 */ /* 0x000fe20008011610 */
[----:B------:R-:W-:Y:S01]  /*27d0*/  UMOV UR18, UR19 ;  /* 0x0000001300127c82 */ /* 0x000fe20008000000 */
[----:B------:R-:W-:Y:S01]  /*27e0*/  UMOV UR22, UR23 ;  /* 0x0000001700167c82 */ /* 0x000fe20008000000 */
[----:B------:R-:W-:Y:S02]  /*27f0*/  USHF.R.U32.HI UR13, URZ, UR13, UR18 ;  /* 0x0000000dff0d7299 */ /* 0x000fe40008011612 */
[----:B------:R-:W-:Y:S02]  /*2800*/  USEL UR4, UR37, UR4, !UP0 ;  /* 0x0000000425047287 */ /* 0x000fe4000c000000 */
[----:B------:R-:W-:-:S02]  /*2810*/  @UP3 USHF.R.U32.HI UR8, URZ, UR11, UR22 ;  /* 0x0000000bff083299 */ /* 0x000fc40008011616 */
[----:B------:R-:W-:Y:S02]  /*2820*/  UIMAD UR9, UR42, UR5, URZ ;  /* 0x000000052a0972a4 */ /* 0x000fe4000f8e02ff */
[----:B------:R-:W-:Y:S02]  /*2830*/  USEL UR5, UR38, UR13, !UP2 ;  /* 0x0000000d26057287 */ /* 0x000fe4000d000000 */
[----:B------:R-:W-:Y:S02]  /*2840*/  UIMAD UR12, UR42, UR8, URZ ;  /* 0x000000082a0c72a4 */ /* 0x000fe4000f8e02ff */
[----:B------:R-:W-:Y:S02]  /*2850*/  UISETP.GE.AND UP0, UPT, UR4, UR9, UPT ;  /* 0x000000090400728c */ /* 0x000fe4000bf06270 */
[----:B------:R-:W-:Y:S02]  /*2860*/  UIMAD.WIDE.U32 UR16, UR4, UR10, URZ ;  /* 0x0000000a041072a5 */ /* 0x000fe4000f8e00ff */
[----:B------:R-:W-:-:S02]  /*2870*/  UISETP.GE.OR UP0, UPT, UR5, UR12, UP0 ;  /* 0x0000000c0500728c */ /* 0x000fc40008706670 */
        /* <DEDUP_REMOVED lines=19> */
.L_x_41:
[----:B------:R-:W2:Y:S02]  /*29b0*/  LDCU UR4, c[0x0][0xb30] ;  /* 0x00016600ff0477ac */ /* 0x000ea40008000800 */
[----:B--2---:R-:W-:-:S09]  /*29c0*/  UISETP.NE.AND UP0, UPT, UR4, 0x1, UPT ;  /* 0x000000010400788c */ /* 0x004fd2000bf05270 */
        /* <DEDUP_REMOVED lines=14> */
[----:B------:R-:W-:Y:S02]  /*2ab0*/  UIADD3 UR8, UPT, UPT, UR5, -UR4, URZ ;  /* 0x8000000405087290 */ /* 0x000fe4000fffe0ff */
[----:B------:R-:W-:Y:S02]  /*2ac0*/  UIADD3 UR4, UPT, UPT, -UR5, UR4, URZ ;  /* 0x0000000405047290 */ /* 0x000fe4000fffe1ff */
[----:B------:R-:W-:Y:S02]  /*2ad0*/  UIMAD UR37, UR8, UR14, UR37 ;  /* 0x0000000e082572a4 */ /* 0x000fe4000f8e0225 */
[----:B------:R-:W-:-:S12]  /*2ae0*/  UIMAD UR38, UR4, UR10, UR38 ;  /* 0x0000000a042672a4 */ /* 0x000fd8000f8e0226 */
.L_x_42:
[----:B------:R-:W-:Y:S01]  /*2af0*/  VIADD R11, R11, 0x1 ;  /* 0x000000010b0b7836 */ /* 0x000fe20000000000 */
[----:B------:R-:W-:Y:S01]  /*2b00*/  PLOP3.LUT P1, PT, PT, PT, PT, 0x80, 0x8 ;  /* 0x000000000008781c */ /* 0x000fe20003f2f070 */
[----:B------:R-:W-:Y:S02]  /*2b10*/  UIADD3 UR20, UPT, UPT, UR38, UR61, URZ ;  /* 0x0000003d26147290 */ /* 0x000fe4000fffe0ff */
[----:B------:R-:W-:Y:S01]  /*2b20*/  UIADD3 UR28, UPT, UPT, UR37, UR62, URZ ;  /* 0x0000003e251c7290 */ /* 0x000fe2000fffe0ff */
[----:B------:R-:W-:-:S04]  /*2b30*/  ISETP.NE.AND P0, PT, R11, 0x2, PT ;  /* 0x000000020b00780c */ /* 0x000fc80003f05270 */
[----:B------:R-:W-:Y:S02]  /*2b40*/  SEL R3, RZ, 0x1, P0 ;  /* 0x00000001ff037807 */ /* 0x000fe40000000000 */
[----:B------:R-:W-:Y:S02]  /*2b50*/  SEL R11, R11, RZ, P0 ;  /* 0x000000ff0b0b7207 */ /* 0x000fe40000000000 */
[----:B------:R-:W-:Y:S01]  /*2b60*/  LOP3.LUT R10, R10, R3, RZ, 0x3c, !PT ;  /* 0x000000030a0a7212 */ /* 0x000fe200078e3cff */
[----:B------:R-:W-:Y:S06]  /*2b70*/  BRA.U UP1, `(.L_x_43) ;  /* 0xfffffff1011c7547 */ /* 0x000fec000b83ffff */
[----:B------:R-:W-:Y:S01]  /*2b80*/  UIADD3 UR8, UPT, UPT, UR6, 0x68, URZ ;  /* 0x0000006806087890 */ /* 0x000fe2000fffe0ff */
[----:B------:R-:W-:-:S03]  /*2b90*/  SHF.L.U32 R3, R12, 0x1f, RZ ;  /* 0x0000001f0c037819 */ /* 0x000fc600000006ff */
[----:B------:R-:W-:-:S09]  /*2ba0*/  ULEA UR4, UR7, UR8, 0x3 ;  /* 0x0000000807047291 */ /* 0x000fd2000f8e18ff */
[----:B------:R-:W2:Y:S02]  /*2bb0*/  SYNCS.PHASECHK.TRANS64.TRYWAIT P0, [UR4], R3 ;  /* 0x00000003ff0075a7 */ /* 0x000ea40008001104 */
[----:B--2---:R-:W-:Y:S05]  /*2bc0*/  @!P0 BRA `(.L_x_44) ;  /* 0x0000005c00208947 */ /* 0x004fea0003800000 */
.L_x_138:
[----:B------:R-:W-:-:S04]  /*2bd0*/  UIADD3 UR4, UPT, UPT, UR7, 0x1, URZ ;  /* 0x0000000107047890 */ /* 0x000fc8000fffe0ff */
[----:B------:R-:W-:-:S04]  /*2be0*/  UISETP.NE.AND UP0, UPT, UR4, 0xd, UPT ;  /* 0x0000000d0400788c */ /* 0x000fc8000bf05270 */
[----:B------:R-:W-:Y:S02]  /*2bf0*/  USEL UR6, URZ, 0x1, UP0 ;  /* 0x00000001ff067887 */ /* 0x000fe40008000000 */
[----:B------:R-:W-:-:S04]  /*2c00*/  USEL UR4, UR4, URZ, UP0 ;  /* 0x000000ff04047287 */ /* 0x000fc80008000000 */
[----:B------:R-:W-:Y:S01]  /*2c10*/  ULEA UR5, UR4, UR8, 0x3 ;  /* 0x0000000804057291 */ /* 0x000fe2000f8e18ff */
[----:B------:R-:W-:-:S04]  /*2c20*/  LOP3.LUT R2, R12, UR6, RZ, 0x3c, !PT ;  /* 0x000000060c027c12 */ /* 0x000fc8000f8e3cff */
[----:B-1----:R-:W-:-:S04]  /*2c30*/  SHF.L.U32 R3, R2, 0x1f, RZ ;  /* 0x0000001f02037819 */ /* 0x002fc800000006ff */
[----:B------:R-:W1:Y:S02]  /*2c40*/  SYNCS.PHASECHK.TRANS64.TRYWAIT P0, [UR5], R3 ;  /* 0x00000003ff0075a7 */ /* 0x000e640008001105 */
[----:B-1----:R-:W-:Y:S05]  /*2c50*/  @!P0 BRA `(.L_x_45) ;  /* 0x0000005c00148947 */ /* 0x002fea0003800000 */
.L_x_140:
        /* <DEDUP_REMOVED lines=9> */
.L_x_142:
        /* <DEDUP_REMOVED lines=9> */
.L_x_144:
        /* <DEDUP_REMOVED lines=9> */
.L_x_146:
        /* <DEDUP_REMOVED lines=9> */
.L_x_148:
        /* <DEDUP_REMOVED lines=9> */
.L_x_150:
        /* <DEDUP_REMOVED lines=9> */
.L_x_152:
        /* <DEDUP_REMOVED lines=9> */
.L_x_154:
        /* <DEDUP_REMOVED lines=9> */
.L_x_156:
        /* <DEDUP_REMOVED lines=9> */
.L_x_158:
        /* <DEDUP_REMOVED lines=9> */
.L_x_160:
[----:B------:R-:W-:-:S04]  /*3200*/  UIADD3 UR4, UPT, UPT, UR4, 0x1, URZ ;  /* 0x0000000104047890 */ /* 0x000fc8000fffe0ff */
[----:B------:R-:W-:-:S04]  /*3210*/  UISETP.NE.AND UP0, UPT, UR4, 0xd, UPT ;  /* 0x0000000d0400788c */ /* 0x000fc8000bf05270 */
[----:B------:R-:W-:Y:S02]  /*3220*/  USEL UR5, URZ, 0x1, UP0 ;  /* 0x00000001ff057887 */ /* 0x000fe40008000000 */
[----:B------:R-:W-:-:S04]  /*3230*/  USEL UR4, UR4, URZ, UP0 ;  /* 0x000000ff04047287 */ /* 0x000fc80008000000 */
[----:B------:R-:W-:Y:S01]  /*3240*/  ULEA UR4, UR4, UR8, 0x3 ;  /* 0x0000000804047291 */ /* 0x000fe2000f8e18ff */
[----:B-1----:R-:W-:-:S04]  /*3250*/  LOP3.LUT R3, R2, UR5, RZ, 0x3c, !PT ;  /* 0x0000000502037c12 */ /* 0x002fc8000f8e3cff */
[----:B------:R-:W-:Y:S01]  /*3260*/  SHF.L.U32 R3, R3, 0x1f, RZ ;  /* 0x0000001f03037819 */ /* 0x000fe200000006ff */
[----:B------:R-:W-:-:S07]  /*3270*/  IMAD.U32 R0, RZ, RZ, UR4 ;  /* 0x00000004ff007e24 */ /* 0x000fce000f8e00ff */
.L_x_56:
[----:B-1----:R1:W2:Y:S02]  /*3280*/  SYNCS.PHASECHK.TRANS64.TRYWAIT P0, [R0+URZ], R3 ;  /* 0x00000003000075a7 */ /* 0x0022a400080011ff */
[----:B--2---:R-:W-:Y:S05]  /*3290*/  @!P0 NANOSLEEP.SYNCS 0x989680 ;  /* 0x009896800000895d */ /* 0x004fea0003900000 */
[----:B------:R-:W2:Y:S02]  /*32a0*/  @!P0 SYNCS.PHASECHK.TRANS64 P0, [R0+URZ], R3 ;  /* 0x00000003000085a7 */ /* 0x000ea400080010ff */
[----:B--2---:R-:W-:Y:S05]  /*32b0*/  @P0 EXIT ;  /* 0x000000000000094d */ /* 0x004fea0003800000 */
[----:B------:R-:W-:Y:S05]  /*32c0*/  BRA `(.L_x_56) ;  /* 0xfffffffc00ec7947 */ /* 0x000fea000383ffff */
.L_x_23:
[----:B------:R-:W-:-:S04]  /*32d0*/  UISETP.NE.AND UP0, UPT, UR45, URZ, UPT ;  /* 0x000000ff2d00728c */ /* 0x000fc8000bf05270 */
[----:B------:R-:W-:-:S09]  /*32e0*/  UISETP.NE.OR UP0, UPT, UR25, 0x1, UP0 ;  /* 0x000000011900788c */ /* 0x000fd20008705670 */
[----:B------:R-:W-:Y:S05]  /*32f0*/  BRA.U UP0, `(.L_x_57) ;  /* 0x0000000500487547 */ /* 0x000fea000b800000 */
[----:B------:R-:W-:Y:S01]  /*3300*/  ISETP.GE.U32.AND P2, PT, R0, 0x8, PT ;  /* 0x000000080000780c */ /* 0x000fe20003f46070 */
[----:B------:R-:W-:Y:S01]  /*3310*/  IMAD.MOV.U32 R12, RZ, RZ, 0x1 ;  /* 0x00000001ff0c7424 */ /* 0x000fe200078e00ff */
[----:B------:R-:W-:Y:S02]  /*3320*/  CS2R R10, SRZ ;  /* 0x00000000000a7805 */ /* 0x000fe4000001ff00 */
[----:B------:R-:W-:Y:S01]  /*3330*/  CS2R R8, SRZ ;  /* 0x0000000000087805 */ /* 0x000fe2000001ff00 */
[----:B------:R-:W-:Y:S01]  /*3340*/  UMOV UR6, 0x400 ;  /* 0x0000040000067882 */ /* 0x000fe20000000000 */
[----:B------:R-:W-:Y:S01]  /*3350*/  UMOV UR5, URZ ;  /* 0x000000ff00057c82 */ /* 0x000fe20008000000 */
[----:B------:R-:W-:-:S12]  /*3360*/  ULEA UR6, UR45, UR6, 0x18 ;  /* 0x000000062d067291 */ /* 0x000fd8000f8ec0ff */
.L_x_61:
[----:B------:R-:W-:Y:S02]  /*3370*/  LEA R2, R8, UR6, 0x3 ;  /* 0x0000000608027c11 */ /* 0x000fe4000f8e18ff */
[----:B------:R-:W-:-:S03]  /*3380*/  SHF.L.U32 R5, R9, 0x1f, RZ ;  /* 0x0000001f09057819 */ /* 0x000fc600000006ff */
[----:B------:R-:W-:Y:S01]  /*3390*/  VIADD R4, R2, 0x170 ;  /* 0x0000017002047836 */ /* 0x000fe20000000000 */
[----:B------:R-:W2:Y:S02]  /*33a0*/  SYNCS.PHASECHK.TRANS64.TRYWAIT P0, [R2+URZ+0x160], R5 ;  /* 0x00016005020075a7 */ /* 0x000ea400080011ff */
[----:B--2---:R-:W-:Y:S05]  /*33b0*/  @!P0 BRA `(.L_x_58) ;  /* 0x0000005800448947 */ /* 0x004fea0003800000 */
.L_x_161:
[----:B------:R-:W-:Y:S01]  /*33c0*/  ULEA UR4, UR5, UR6, 0x3 ;  /* 0x0000000605047291 */ /* 0x000fe2000f8e18ff */
[----:B------:R-:W-:Y:S02]  /*33d0*/  PRMT R4, RZ, 0x654, R4 ;  /* 0x00000654ff047816 */ /* 0x000fe40000000004 */
[----:B--2---:R-:W-:Y:S01]  /*33e0*/  SHF.L.U32 R5, R12, 0x1f, RZ ;  /* 0x0000001f0c057819 */ /* 0x004fe200000006ff */
[----:B------:R-:W-:Y:S01]  /*33f0*/  UIADD3 UR7, UPT, UPT, UR4, 0x100, URZ ;  /* 0x0000010004077890 */ /* 0x000fe2000fffe0ff */
[----:B------:R2:W-:Y:S05]  /*3400*/  SYNCS.ARRIVE.TRANS64.RED.A1T0 RZ, [R4+URZ], RZ ;  /* 0x000000ff04ff79a7 */ /* 0x0005ea00081004ff */
[----:B------:R-:W-:Y:S01]  /*3410*/  IMAD.U32 R7, RZ, RZ, UR7 ;  /* 0x00000007ff077e24 */ /* 0x000fe2000f8e00ff */
[----:B------:R-:W3:Y:S04]  /*3420*/  SYNCS.PHASECHK.TRANS64.TRYWAIT P0, [UR4+0x110], R5 ;  /* 0x00011005ff0075a7 */ /* 0x000ee80008001104 */
[----:B------:R-:W-:Y:S01]  /*3430*/  PRMT R6, R0, 0x654, R7 ;  /* 0x0000065400067816 */ /* 0x000fe20000000007 */
[----:B--2---:R-:W-:Y:S01]  /*3440*/  @!P2 IMAD.MOV.U32 R4, RZ, RZ, 0x10 ;  /* 0x00000010ff04a424 */ /* 0x004fe200078e00ff */
[----:B---3--:R-:W-:Y:S06]  /*3450*/  @!P0 BRA `(.L_x_59) ;  /* 0x0000005800308947 */ /* 0x008fec0003800000 */
.L_x_163:
[----:B------:R-:W-:Y:S01]  /*3460*/  ULEA UR8, UR5, UR6, 0x4 ;  /* 0x0000000605087291 */ /* 0x000fe2000f8e20ff */
[----:B------:R-:W-:Y:S01]  /*3470*/  SEL R3, R6, R3, !P2 ;  /* 0x0000000306037207 */ /* 0x000fe20005000000 */
[----:B------:R-:W-:Y:S01]  /*3480*/  UIADD3 UR9, UPT, UPT, UR4, 0x100, URZ ;  /* 0x0000010004097890 */ /* 0x000fe2000fffe0ff */
[----:B--2---:R-:W-:Y:S01]  /*3490*/  LEA R2, R11, UR6, 0x3 ;  /* 0x000000060b027c11 */ /* 0x004fe2000f8e18ff */
[----:B------:R-:W-:Y:S01]  /*34a0*/  UIADD3 UR8, UPT, UPT, UR8, 0x190, URZ ;  /* 0x0000019008087890 */ /* 0x000fe2000fffe0ff */
[----:B------:R-:W-:Y:S01]  /*34b0*/  SHF.L.U32 R5, R10, 0x1f, RZ ;  /* 0x0000001f0a057819 */ /* 0x000fe200000006ff */
[----:B------:R2:W-:Y:S01]  /*34c0*/  @!P2 SYNCS.ARRIVE.TRANS64.RED RZ, [R3+URZ], R4 ;  /* 0x0000000403ffa9a7 */ /* 0x0005e200080004ff */
[----:B------:R-:W-:Y:S01]  /*34d0*/  UIADD3 UR4, UPT, UPT, UR5, 0x1, URZ ;  /* 0x0000000105047890 */ /* 0x000fe2000fffe0ff */
[----:B------:R-:W-:-:S03]  /*34e0*/  VIADD R8, R8, 0x1 ;  /* 0x0000000108087836 */ /* 0x000fc60000000000 */
[----:B------:R-:W-:Y:S02]  /*34f0*/  UISETP.NE.AND UP0, UPT, UR4, 0x2, UPT ;  /* 0x000000020400788c */ /* 0x000fe4000bf05270 */
[----:B------:R-:W-:Y:S06]  /*3500*/  UGETNEXTWORKID.BROADCAST [UR8], [UR9] ;  /* 0x00000000080073ca */ /* 0x000fec0008000100 */
[----:B------:R-:W-:Y:S01]  /*3510*/  USEL UR7, URZ, 0x1, UP0 ;  /* 0x00000001ff077887 */ /* 0x000fe20008000000 */
[----:B------:R-:W-:Y:S01]  /*3520*/  ISETP.NE.AND P0, PT, R8, 0x2, PT ;  /* 0x000000020800780c */ /* 0x000fe20003f05270 */
[----:B------:R-:W-:Y:S01]  /*3530*/  USEL UR5, UR4, URZ, UP0 ;  /* 0x000000ff04057287 */ /* 0x000fe20008000000 */
[----:B------:R-:W3:Y:S03]  /*3540*/  SYNCS.PHASECHK.TRANS64.TRYWAIT P1, [R2+URZ+0x100], R5 ;  /* 0x00010005020075a7 */ /* 0x000ee600080211ff */
[----:B------:R-:W-:Y:S01]  /*3550*/  LOP3.LUT R12, R12, UR7, RZ, 0x3c, !PT ;  /* 0x000000070c0c7c12 */ /* 0x000fe2000f8e3cff */
[----:B--23--:R-:W-:Y:S07]  /*3560*/  @!P1 BRA `(.L_x_60) ;  /* 0x0000005800049947 */ /* 0x00cfee0003800000 */
.L_x_164:
[C---:B------:R-:W-:Y:S01]  /*3570*/  LEA R4, R11.reuse, UR6, 0x4 ;  /* 0x000000060b047c11 */ /* 0x040fe2000f8e20ff */
[----:B--2---:R-:W-:Y:S01]  /*3580*/  VIADD R2, R2, 0x110 ;  /* 0x0000011002027836 */ /* 0x004fe20000000000 */
[----:B------:R-:W-:Y:S01]  /*3590*/  SEL R8, R8, RZ, P0 ;  /* 0x000000ff08087207 */ /* 0x000fe20000000000 */
[----:B------:R-:W-:-:S03]  /*35a0*/  VIADD R11, R11, 0x1 ;  /* 0x000000010b0b7836 */ /* 0x000fc60000000000 */
[----:B------:R-:W2:Y:S01]  /*35b0*/  LDS.128 R4, [R4+0x190] ;  /* 0x0001900004047984 */ /* 0x000ea20000000c00 */
[----:B------:R-:W-:Y:S02]  /*35c0*/  PRMT R2, RZ, 0x654, R2 ;  /* 0x00000654ff027816 */ /* 0x000fe40000000002 */
[C---:B------:R-:W-:Y:S01]  /*35d0*/  ISETP.NE.AND P1, PT, R11.reuse, 0x2, PT ;  /* 0x000000020b00780c */ /* 0x040fe20003f25270 */
[----:B------:R-:W-:Y:S01]  /*35e0*/  @!PT LDS RZ, [RZ] ;  /* 0x00000000fffff984 */ /* 0x000fe20000000800 */
[----:B------:R-:W-:Y:S01]  /*35f0*/  @!PT LDS RZ, [RZ] ;  /* 0x00000000fffff984 */ /* 0x000fe20000000800 */
[----:B------:R-:W-:Y:S01]  /*3600*/  @!PT LDS RZ, [RZ] ;  /* 0x00000000fffff984 */ /* 0x000fe20000000800 */
[----:B------:R-:W-:Y:S01]  /*3610*/  @!PT LDS RZ, [RZ] ;  /* 0x00000000fffff984 */ /* 0x000fe20000000800 */
[----:B------:R3:W-:Y:S06]  /*3620*/  MEMBAR.ALL.CTA ;  /* 0x0000000000007992 */ /* 0x0007ec0000008000 */
[----:B---3--:R-:W3:Y:S01]  /*3630*/  FENCE.VIEW.ASYNC.S ;  /* 0x00000000000073c6 */ /* 0x008ee20000000000 */
[----:B------:R-:W-:Y:S01]  /*3640*/  SEL R11, R11, RZ, P1 ;  /* 0x000000ff0b0b7207 */ /* 0x000fe20000800000 */
[----:B---3--:R3:W-:Y:S01]  /*3650*/  SYNCS.ARRIVE.TRANS64.RED.A1T0 RZ, [R2+URZ], RZ ;  /* 0x000000ff02ff79a7 */ /* 0x0087e200081004ff */
[----:B--2---:R-:W-:-:S02]  /*3660*/  LOP3.LUT P3, RZ, R6, 0x1, RZ, 0xc0, !PT ;  /* 0x0000000106ff7812 */ /* 0x004fc4000786c0ff */
[----:B------:R-:W-:-:S04]  /*3670*/  SEL R5, RZ, 0x1, P1 ;  /* 0x00000001ff057807 */ /* 0x000fc80000800000 */
[----:B------:R-:W-:Y:S02]  /*3680*/  LOP3.LUT R10, R10, R5, RZ, 0x3c, !PT ;  /* 0x000000050a0a7212 */ /* 0x000fe400078e3cff */
[----:B---3--:R-:W-:-:S04]  /*3690*/  SEL R2, RZ, 0x1, P0 ;  /* 0x00000001ff027807 */ /* 0x008fc80000000000 */
[----:B------:R-:W-:Y:S01]  /*36a0*/  LOP3.LUT R9, R9, R2, RZ, 0x3c, !PT ;  /* 0x0000000209097212 */ /* 0x000fe200078e3cff */
[----:B------:R-:W-:Y:S06]  /*36b0*/  @P3 BRA `(.L_x_61) ;  /* 0xfffffffc002c3947 */ /* 0x000fec000383ffff */
[----:B------:R-:W-:Y:S01]  /*36c0*/  ULEA UR4, UR5, UR6, 0x3 ;  /* 0x0000000605047291 */ /* 0x000fe2000f8e18ff */
[----:B------:R-:W-:-:S08]  /*36d0*/  SHF.L.U32 R3, R12, 0x1f, RZ ;  /* 0x0000001f0c037819 */ /* 0x000fd000000006ff */
[----:B------:R-:W2:Y:S02]  /*36e0*/  SYNCS.PHASECHK.TRANS64 P0, [UR4+0x110], R3 ;  /* 0x00011003ff0075a7 */ /* 0x000ea40008001004 */
[----:B--2---:R-:W-:Y:S05]  /*36f0*/  @P0 BRA `(.L_x_62) ;  /* 0x0000000000080947 */ /* 0x004fea0003800000 */
[----:B------:R-:W2:Y:S02]  /*3700*/  SYNCS.PHASECHK.TRANS64.TRYWAIT P0, [UR4+0x110], R3 ;  /* 0x00011003ff0075a7 */ /* 0x000ea40008001104 */
[----:B--2---:R-:W-:Y:S05]  /*3710*/  @!P0 BRA `(.L_x_63) ;  /* 0x0000005400ac8947 */ /* 0x004fea0003800000 */
.L_x_62:
[----:B------:R-:W-:-:S04]  /*3720*/  UIADD3 UR7, UPT, UPT, UR5, 0x1, URZ ;  /* 0x0000000105077890 */ /* 0x000fc8000fffe0ff */
[----:B------:R-:W-:-:S04]  /*3730*/  UISETP.NE.AND UP0, UPT, UR7, 0x2, UPT ;  /* 0x000000020700788c */ /* 0x000fc8000bf05270 */
[----:B------:R-:W-:Y:S02]  /*3740*/  USEL UR8, URZ, 0x1, UP0 ;  /* 0x00000001ff087887 */ /* 0x000fe40008000000 */
[----:B------:R-:W-:-:S04]  /*3750*/  USEL UR7, UR7, URZ, UP0 ;  /* 0x000000ff07077287 */ /* 0x000fc80008000000 */
[----:B------:R-:W-:Y:S01]  /*3760*/  ULEA UR7, UR7, UR6, 0x3 ;  /* 0x0000000607077291 */ /* 0x000fe2000f8e18ff */
[----:B--2---:R-:W-:-:S04]  /*3770*/  LOP3.LUT R3, R12, UR8, RZ, 0x3c, !PT ;  /* 0x000000080c037c12 */ /* 0x004fc8000f8e3cff */
[----:B------:R-:W-:-:S04]  /*3780*/  SHF.L.U32 R0, R3, 0x1f, RZ ;  /* 0x0000001f03007819 */ /* 0x000fc800000006ff */
[----:B------:R-:W2:Y:S02]  /*3790*/  SYNCS.PHASECHK.TRANS64 P0, [UR7+0x110], R0 ;  /* 0x00011000ff0075a7 */ /* 0x000ea40008001007 */
[----:B-12---:R-:W-:Y:S05]  /*37a0*/  @P0 EXIT ;  /* 0x000000000000094d */ /* 0x006fea0003800000 */
[----:B------:R-:W-:Y:S02]  /*37b0*/  SHF.L.U32 R3, R3, 0x1f, RZ ;  /* 0x0000001f03037819 */ /* 0x000fe400000006ff */
[----:B------:R-:W-:-:S07]  /*37c0*/  MOV R0, UR7 ;  /* 0x0000000700007c02 */ /* 0x000fce0008000f00 */
.L_x_64:
[----:B-1----:R1:W2:Y:S02]  /*37d0*/  SYNCS.PHASECHK.TRANS64.TRYWAIT P0, [R0+URZ+0x110], R3 ;  /* 0x00011003000075a7 */ /* 0x0022a400080011ff */
[----:B--2---:R-:W-:Y:S05]  /*37e0*/  @!P0 NANOSLEEP.SYNCS 0x989680 ;  /* 0x009896800000895d */ /* 0x004fea0003900000 */
[----:B------:R-:W2:Y:S02]  /*37f0*/  @!P0 SYNCS.PHASECHK.TRANS64 P0, [R0+URZ+0x110], R3 ;  /* 0x00011003000085a7 */ /* 0x000ea400080010ff */
[----:B--2---:R-:W-:Y:S05]  /*3800*/  @P0 EXIT ;  /* 0x000000000000094d */ /* 0x004fea0003800000 */
[----:B------:R-:W-:Y:S05]  /*3810*/  BRA `(.L_x_64) ;  /* 0xfffffffc00ec7947 */ /* 0x000fea000383ffff */
.L_x_57:
[----:B------:R-:W-:Y:S05]  /*3820*/  BRA.U UP6, `(.L_x_65) ;  /* 0x0000001106d87547 */ /* 0x000fea000b800000 */
[----:B------:R-:W-:Y:S01]  /*3830*/  UMOV UR4, 0x40 ;  /* 0x0000004000047882 */ /* 0x000fe20000000000 */
[----:B------:R-:W-:Y:S01]  /*3840*/  NOP ;  /* 0x0000000000007918 */ /* 0x000fe20000000000 */
[----:B------:R-:W-:Y:S01]  /*3850*/  ULEA UR5, UR45, UR4, 0x18 ;  /* 0x000000042d057291 */ /* 0x000fe2000f8ec0ff */
[----:B------:R-:W-:Y:S02]  /*3860*/  UMOV UR6, 0x400 ;  /* 0x0000040000067882 */ /* 0x000fe40000000000 */
[----:B------:R-:W-:-:S06]  /*3870*/  ULEA UR6, UR45, UR6, 0x18 ;  /* 0x000000062d067291 */ /* 0x000fcc000f8ec0ff */
[----:B------:R-:W2:Y:S02]  /*3880*/  LDS.U8 R0, [UR5+0x1c] ;  /* 0x00001c05ff007984 */ /* 0x000ea40008000000 */
[----:B--2---:R-:W-:-:S13]  /*3890*/  ISETP.NE.AND P0, PT, R0, RZ, PT ;  /* 0x000000ff0000720c */ /* 0x004fda0003f05270 */
[----:B------:R-:W-:Y:S05]  /*38a0*/  @P0 BRA `(.L_x_66) ;  /* 0x0000000400080947 */ /* 0x000fea0003800000 */
[----:B------:R-:W-:Y:S02]  /*38b0*/  UISETP.NE.U32.AND UP1, UPT, UR46, 0x1, UPT ;  /* 0x000000012e00788c */ /* 0x000fe4000bf25070 */
[----:B------:R-:W-:-:S07]  /*38c0*/  UIADD3 UR7, UPT, UPT, UR5, 0x8, URZ ;  /* 0x0000000805077890 */ /* 0x000fce000fffe0ff */
[----:B------:R-:W-:Y:S05]  /*38d0*/  BRA.U !UP1, `(.L_x_67) ;  /* 0x00000001099c7547 */ /* 0x000fea000b800000 */
[----:B------:R-:W-:Y:S01]  /*38e0*/  ELECT P0, URZ, PT ;  /* 0x0000000000ff782f */ /* 0x000fe20003800000 */
[----:B------:R-:W-:-:S12]  /*38f0*/  BSSY B0, `(.L_x_67) ;  /* 0x0000025000007945 */ /* 0x000fd80003800000 */
[----:B------:R-:W-:Y:S05]  /*3900*/  @!P0 BRA `(.L_x_68) ;  /* 0x00000000008c8947 */ /* 0x000fea0003800000 */
[----:B------:R-:W-:-:S05]  /*3910*/  UMOV UR4, 0x10 ;  /* 0x0000001000047882 */ /* 0x000fca0000000000 */
[----:B------:R-:W-:Y:S04]  /*3920*/  DEPBAR.LE SB2, 0x36 ;  /* 0x0000ad800000791a */ /* 0x000fe80000000000 */
[----:B------:R-:W2:Y:S02]  /*3930*/  UTCATOMSWS.2CTA.FIND_AND_SET.ALIGN UP0, UR4, UR4 ;  /* 0x00000004000475e3 */ /* 0x000ea40008200800 */
[----:B--2---:R-:W-:Y:S01]  /*3940*/  MOV R11, UR4 ;  /* 0x00000004000b7c02 */ /* 0x004fe20008000f00 */
[----:B------:R-:W-:Y:S06]  /*3950*/  BRA.U UP0, `(.L_x_69) ;  /* 0x0000000100187547 */ /* 0x000fec000b800000 */
.L_x_70:
[----:B------:R-:W-:Y:S05]  /*3960*/  NANOSLEEP 0x64 ;  /* 0x000000640000795d */ /* 0x000fea0003800000 */
[----:B------:R-:W-:-:S05]  /*3970*/  UMOV UR4, 0x10 ;  /* 0x0000001000047882 */ /* 0x000fca0000000000 */
[----:B------:R-:W-:Y:S04]  /*3980*/  DEPBAR.LE SB2, 0x36 ;  /* 0x0000ad800000791a */ /* 0x000fe80000000000 */
[----:B------:R-:W2:Y:S02]  /*3990*/  UTCATOMSWS.2CTA.FIND_AND_SET.ALIGN UP0, UR4, UR4 ;  /* 0x00000004000475e3 */ /* 0x000ea40008200800 */
[----:B--2---:R-:W-:Y:S01]  /*39a0*/  MOV R11, UR4 ;  /* 0x00000004000b7c02 */ /* 0x004fe20008000f00 */
[----:B------:R-:W-:Y:S05]  /*39b0*/  BRA.U !UP0, `(.L_x_70) ;  /* 0xfffffffd08e87547 */ /* 0x000fea000b83ffff */
.L_x_69:
[----:B------:R-:W2:Y:S01]  /*39c0*/  LDS R7, [UR5+0x10] ;  /* 0x00001005ff077984 */ /* 0x000ea20008000800 */
[----:B------:R-:W-:Y:S01]  /*39d0*/  IMAD.U32 R5, RZ, RZ, UR6 ;  /* 0x00000006ff057e24 */ /* 0x000fe2000f8e00ff */
[----:B------:R-:W-:-:S03]  /*39e0*/  MOV R4, UR47 ;  /* 0x0000002f00047c02 */ /* 0x000fc60008000f00 */
[----:B------:R-:W-:Y:S01]  /*39f0*/  VIADD R5, R5, 0x1b0 ;  /* 0x000001b005057836 */ /* 0x000fe20000000000 */
[----:B--2---:R-:W-:-:S04]  /*3a00*/  SHF.L.U32 R7, R7, 0x1f, RZ ;  /* 0x0000001f07077819 */ /* 0x004fc800000006ff */
[----:B------:R-:W2:Y:S02]  /*3a10*/  SYNCS.PHASECHK.TRANS64.TRYWAIT P0, [UR5+0x8], R7 ;  /* 0x00000807ff0075a7 */ /* 0x000ea40008001105 */
[----:B--2---:R-:W-:Y:S05]  /*3a20*/  @P0 BRA `(.L_x_71) ;  /* 0x0000000000080947 */ /* 0x004fea0003800000 */
[----:B------:R-:W2:Y:S02]  /*3a30*/  SYNCS.PHASECHK.TRANS64.TRYWAIT P0, [UR5+0x8], R7 ;  /* 0x00000807ff0075a7 */ /* 0x000ea40008001105 */
[----:B--2---:R-:W-:Y:S05]  /*3a40*/  @!P0 BRA `(.L_x_72) ;  /* 0x0000005000f88947 */ /* 0x004fea0003800000 */
.L_x_71:
[----:B--2---:R-:W-:Y:S01]  /*3a50*/  HFMA2 R0, -RZ, RZ, 0, 5.9604644775390625e-08 ;  /* 0x00000001ff007431 */ /* 0x004fe200000001ff */
[----:B------:R-:W-:Y:S01]  /*3a60*/  UPRMT UR4, UR47, 0x654, UR7 ;  /* 0x000006542f047896 */ /* 0x000fe20008000007 */
[----:B------:R-:W-:Y:S01]  /*3a70*/  IMAD.MOV.U32 R8, RZ, RZ, 0xffff ;  /* 0x0000ffffff087424 */ /* 0x000fe200078e00ff */
[----:B------:R-:W-:Y:S01]  /*3a80*/  PRMT R4, R4, 0x654, R5 ;  /* 0x0000065404047816 */ /* 0x000fe20000000005 */
[----:B------:R-:W-:Y:S02]  /*3a90*/  IMAD.MOV.U32 R6, RZ, RZ, 0x4 ;  /* 0x00000004ff067424 */ /* 0x000fe400078e00ff */
[----:B------:R-:W-:Y:S01]  /*3aa0*/  IMAD.SHL.U32 R9, R11, 0x20, RZ ;  /* 0x000000200b097824 */ /* 0x000fe200078e00ff */
[----:B------:R-:W-:Y:S02]  /*3ab0*/  MOV R5, UR4 ;  /* 0x0000000400057c02 */ /* 0x000fe40008000f00 */
[-C--:B------:R-:W-:Y:S01]  /*3ac0*/  SHF.L.U32 R8, R8, R11.reuse, RZ ;  /* 0x0000000b08087219 */ /* 0x080fe200000006ff */
[----:B------:R2:W-:Y:S01]  /*3ad0*/  SYNCS.ARRIVE.TRANS64.RED RZ, [UR4], R6 ;  /* 0x00000006ffff79a7 */ /* 0x0005e20008000404 */
[----:B------:R-:W-:Y:S01]  /*3ae0*/  SHF.L.U32 R7, R0, R11, RZ ;  /* 0x0000000b00077219 */ /* 0x000fe200000006ff */
[----:B------:R2:W-:Y:S04]  /*3af0*/  STS [UR6+0x1b0], R9 ;  /* 0x0001b009ff007988 */ /* 0x0005e80008000806 */
[----:B------:R2:W-:Y:S04]  /*3b00*/  STAS [R4.64], R11 ;  /* 0x0000000b04007dbd */ /* 0x0005e8000c0008ff */
[----:B------:R2:W-:Y:S04]  /*3b10*/  ATOMS.OR RZ, [UR5+0x14], R8 ;  /* 0x00001408ffff798c */ /* 0x0005e8000b000005 */
[----:B------:R2:W-:Y:S04]  /*3b20*/  ATOMS.OR RZ, [UR5+0x18], R7 ;  /* 0x00001807ffff798c */ /* 0x0005e8000b000005 */
[----:B------:R2:W-:Y:S02]  /*3b30*/  ATOMS.XOR RZ, [UR5+0x10], R0 ;  /* 0x00001000ffff798c */ /* 0x0005e4000b800005 */
.L_x_68:
[----:B-1----:R-:W-:Y:S05]  /*3b40*/  BSYNC B0 ;  /* 0x0000000000007941 */ /* 0x002fea0003800000 */
.L_x_67:
[----:B------:R-:W-:Y:S05]  /*3b50*/  BRA.U UP1, `(.L_x_73) ;  /* 0x00000001016c7547 */ /* 0x000fea000b800000 */
[----:B------:R-:W-:-:S03]  /*3b60*/  UMOV UR4, 0xffffffff ;  /* 0xffffffff00047882 */ /* 0x000fc60000000000 */
[----:B------:R-:W-:Y:S05]  /*3b70*/  BRA.DIV UR4, `(.L_x_74) ;  /* 0x0000005204c47947 */ /* 0x000fea000b800000 */
[----:B------:R-:W-:-:S13]  /*3b80*/  ELECT P6, URZ, PT ;  /* 0x0000000000ff782f */ /* 0x000fda00038c0000 */
.L_x_168:
[----:B------:R-:W-:Y:S05]  /*3b90*/  @!P6 BRA `(.L_x_73) ;  /* 0x00000000005ce947 */ /* 0x000fea0003800000 */
[----:B--2---:R-:W2:Y:S02]  /*3ba0*/  LDS R5, [UR5+0x10] ;  /* 0x00001005ff057984 */ /* 0x004ea40008000800 */
[----:B--2---:R-:W-:-:S04]  /*3bb0*/  SHF.L.U32 R5, R5, 0x1f, RZ ;  /* 0x0000001f05057819 */ /* 0x004fc800000006ff */
[----:B------:R-:W2:Y:S02]  /*3bc0*/  SYNCS.PHASECHK.TRANS64.TRYWAIT P0, [UR5+0x8], R5 ;  /* 0x00000805ff0075a7 */ /* 0x000ea40008001105 */
[----:B--2---:R-:W-:Y:S05]  /*3bd0*/  @P0 BRA `(.L_x_75) ;  /* 0x0000000000080947 */ /* 0x004fea0003800000 */
[----:B------:R-:W2:Y:S02]  /*3be0*/  SYNCS.PHASECHK.TRANS64.TRYWAIT P0, [UR5+0x8], R5 ;  /* 0x00000805ff0075a7 */ /* 0x000ea40008001105 */
[----:B--2---:R-:W-:Y:S05]  /*3bf0*/  @!P0 BRA `(.L_x_76) ;  /* 0x0000005000c48947 */ /* 0x004fea0003800000 */
.L_x_75:
[----:B------:R-:W3:Y:S01]  /*3c00*/  LDS R7, [UR6+0x1b0] ;  /* 0x0001b006ff077984 */ /* 0x000ee20008000800 */
[----:B--2---:R-:W-:Y:S02]  /*3c10*/  HFMA2 R0, -RZ, RZ, 0, 5.9604644775390625e-08 ;  /* 0x00000001ff007431 */ /* 0x004fe400000001ff */
[----:B------:R-:W-:Y:S01]  /*3c20*/  IMAD.MOV.U32 R4, RZ, RZ, 0xffff ;  /* 0x0000ffffff047424 */ /* 0x000fe200078e00ff */
[----:B------:R-:W-:Y:S01]  /*3c30*/  UPRMT UR4, UR47, 0x654, UR7 ;  /* 0x000006542f047896 */ /* 0x000fe20008000007 */
[----:B---3--:R-:W-:-:S03]  /*3c40*/  IMAD.SHL.U32 R5, R7, 0x20, RZ ;  /* 0x0000002007057824 */ /* 0x008fc600078e00ff */
[-C--:B------:R-:W-:Y:S02]  /*3c50*/  SHF.L.U32 R4, R4, R7.reuse, RZ ;  /* 0x0000000704047219 */ /* 0x080fe400000006ff */
[----:B------:R-:W-:Y:S01]  /*3c60*/  SHF.L.U32 R7, R0, R7, RZ ;  /* 0x0000000700077219 */ /* 0x000fe200000006ff */
[----:B------:R3:W-:Y:S04]  /*3c70*/  STS [UR6+0x1b0], R5 ;  /* 0x0001b005ff007988 */ /* 0x0007e80008000806 */
[----:B------:R3:W-:Y:S04]  /*3c80*/  ATOMS.OR RZ, [UR5+0x14], R4 ;  /* 0x00001404ffff798c */ /* 0x0007e8000b000005 */
[----:B------:R3:W-:Y:S01]  /*3c90*/  ATOMS.OR RZ, [UR5+0x18], R7 ;  /* 0x00001807ffff798c */ /* 0x0007e2000b000005 */
[----:B------:R-:W-:Y:S03]  /*3ca0*/  SYNCS.ARRIVE.TRANS64.RED.A1T0 RZ, [UR4], RZ ;  /* 0x000000ffffff79a7 */ /* 0x000fe60008100404 */
[----:B------:R3:W-:Y:S01]  /*3cb0*/  ATOMS.XOR RZ, [UR5+0x10], R0 ;  /* 0x00001000ffff798c */ /* 0x0007e2000b800005 */
[----:B------:R-:W-:Y:S05]  /*3cc0*/  BRA `(.L_x_73) ;  /* 0x0000000000107947 */ /* 0x000fea0003800000 */
.L_x_66:
[----:B------:R-:W-:Y:S02]  /*3cd0*/  MOV R0, 0xffffffff ;  /* 0xffffffff00007802 */ /* 0x000fe40000000f00 */
[----:B------:R-:W-:-:S03]  /*3ce0*/  MOV R4, 0x3d10 ;  /* 0x00003d1000047802 */ /* 0x000fc60000000f00 */
[----:B------:R2:W-:Y:S04]  /*3cf0*/  STS [UR6+0x1b0], R0 ;  /* 0x0001b000ff007988 */ /* 0x0005e80008000806 */
[----:B-12--5:R-:W-:Y:S05]  /*3d00*/  CALL.REL.NOINC `($__internal_1_$__cuda_sm10x_tcgen05_guardrail_trap_phase_invalid_during_alloc) ;  /* 0x00000058000c7944 */ /* 0x026fea0003c00000 */
.L_x_73:
[----:B------:R-:W-:Y:S05]  /*3d10*/  WARPSYNC.ALL ;  /* 0x0000000000007948 */ /* 0x000fea0003800000 */
[----:B------:R-:W4:Y:S01]  /*3d20*/  S2UR UR4, SR_CgaCtaId ;  /* 0x00000000000479c3 */ /* 0x000f220000008800 */
[----:B------:R-:W-:Y:S01]  /*3d30*/  UMOV UR26, 0x400 ;  /* 0x00000400001a7882 */ /* 0x000fe20000000000 */
[----:B------:R-:W-:-:S06]  /*3d40*/  NOP ;  /* 0x0000000000007918 */ /* 0x000fcc0000000000 */
[----:B------:R-:W-:Y:S06]  /*3d50*/  BAR.ARV 0x6, 0xa0 ;  /* 0x0182800000007b1d */ /* 0x000fec0000002000 */
[----:B------:R-:W1:Y:S01]  /*3d60*/  LDCU UR6, c[0x0][0x38c] ;  /* 0x00007180ff0677ac */ /* 0x000e620008000800 */
[----:B------:R-:W-:Y:S01]  /*3d70*/  LOP3.LUT R3, R3, 0xffff, RZ, 0xc0, !PT ;  /* 0x0000ffff03037812 */ /* 0x000fe200078ec0ff */
[----:B--2---:R-:W-:Y:S01]  /*3d80*/  IMAD.MOV.U32 R9, RZ, RZ, 0x1 ;  /* 0x00000001ff097424 */ /* 0x004fe200078e00ff */
[----:B------:R-:W-:Y:S01]  /*3d90*/  LOP3.LUT R2, R2, 0xffff, RZ, 0xc0, !PT ;  /* 0x0000ffff02027812 */ /* 0x000fe200078ec0ff */
[----:B------:R-:W-:Y:S01]  /*3da0*/  IMAD.MOV.U32 R8, RZ, RZ, RZ ;  /* 0x000000ffff087224 */ /* 0x000fe200078e00ff */
[----:B------:R-:W-:Y:S01]  /*3db0*/  R2UR UR28, R3 ;  /* 0x00000000031c72ca */ /* 0x000fe200000e0000 */
[----:B------:R-:W-:Y:S01]  /*3dc0*/  UMOV UR32, URZ ;  /* 0x000000ff00207c82 */ /* 0x000fe20008000000 */
[----:B------:R-:W-:-:S02]  /*3dd0*/  R2UR UR42, R2 ;  /* 0x00000000022a72ca */ /* 0x000fc400000e0000 */
[----:B------:R-:W-:Y:S01]  /*3de0*/  CS2R R2, SRZ ;  /* 0x0000000000027805 */ /* 0x000fe2000001ff00 */
[----:B------:R-:W-:Y:S01]  /*3df0*/  UMOV UR23, URZ ;  /* 0x000000ff00177c82 */ /* 0x000fe20008000000 */
[----:B----4-:R-:W-:Y:S01]  /*3e00*/  ULEA UR26, UR4, UR26, 0x18 ;  /* 0x0000001a041a7291 */ /* 0x010fe2000f8ec0ff */
[----:B------:R-:W-:Y:S01]  /*3e10*/  UMOV UR22, URZ ;  /* 0x000000ff00167c82 */ /* 0x000fe20008000000 */
[----:B------:R-:W-:Y:S02]  /*3e20*/  UISETP.NE.AND UP3, UPT, UR46, URZ, UPT ;  /* 0x000000ff2e00728c */ /* 0x000fe4000bf65270 */
[----:B------:R-:W-:Y:S02]  /*3e30*/  UIADD3 UR5, UPT, UPT, UR26, 0x4300, URZ ;  /* 0x000043001a057890 */ /* 0x000fe4000fffe0ff */
[----:B------:R-:W-:-:S03]  /*3e40*/  UIADD3 UR4, UPT, UPT, UR26, 0x1e300, URZ ;  /* 0x0001e3001a047890 */ /* 0x000fc6000fffe0ff */
[----:B---3--:R-:W2:Y:S01]  /*3e50*/  LDS R0, [UR26+0x1b0] ;  /* 0x0001b01aff007984 */ /* 0x008ea20008000800 */
[----:B-1----:R-:W-:Y:S02]  /*3e60*/  UIADD3 UR6, UPT, UPT, UR6, 0x7f, URZ ;  /* 0x0000007f06067890 */ /* 0x002fe4000fffe0ff */
[----:B------:R-:W-:Y:S02]  /*3e70*/  USHF.R.U32.HI UR5, URZ, 0x4, UR5 ;  /* 0x00000004ff057899 */ /* 0x000fe40008011605 */
[----:B------:R-:W-:Y:S02]  /*3e80*/  USHF.R.S32.HI UR33, URZ, 0x1f, UR6 ;  /* 0x0000001fff217899 */ /* 0x000fe40008011406 */
[----:B------:R-:W-:Y:S02]  /*3e90*/  USHF.R.U32.HI UR4, URZ, 0x4, UR4 ;  /* 0x00000004ff047899 */ /* 0x000fe40008011604 */
[----:B------:R-:W-:Y:S02]  /*3ea0*/  ULEA.HI UR33, UR33, UR6, URZ, 0x7 ;  /* 0x0000000621217291 */ /* 0x000fe4000f8f38ff */
[----:B------:R-:W-:-:S02]  /*3eb0*/  ULOP3.LUT UR5, UR5, 0x3fff, URZ, 0xc0, !UPT ;  /* 0x00003fff05057892 */ /* 0x000fc4000f8ec0ff */
[----:B------:R-:W-:Y:S02]  /*3ec0*/  USHF.R.S32.HI UR33, URZ, 0x7, UR33 ;  /* 0x00000007ff217899 */ /* 0x000fe40008011421 */
[----:B------:R-:W-:Y:S02]  /*3ed0*/  ULOP3.LUT UR30, UR4, 0x3fff, URZ, 0xc0, !UPT ;  /* 0x00003fff041e7892 */ /* 0x000fe4000f8ec0ff */
[----:B------:R-:W-:Y:S01]  /*3ee0*/  UISETP.LT.AND UP0, UPT, UR33, 0x1, UPT ;  /* 0x000000012100788c */ /* 0x000fe2000bf01270 */
[----:B------:R-:W-:Y:S01]  /*3ef0*/  UMOV UR40, 0x0 ;  /* 0x0000000000287882 */ /* 0x000fe20000000000 */
[----:B------:R-:W-:Y:S01]  /*3f00*/  UMOV UR41, 0x8200010 ;  /* 0x0820001000297882 */ /* 0x000fe20000000000 */
[----:B------:R-:W-:Y:S02]  /*3f10*/  ULOP3.LUT UR29, UR5, 0x10000, URZ, 0xfc, !UPT ;  /* 0x00010000051d7892 */ /* 0x000fe4000f8efcff */
[----:B------:R-:W-:Y:S02]  /*3f20*/  ULOP3.LUT UR30, UR30, 0x10000, URZ, 0xfc, !UPT ;  /* 0x000100001e1e7892 */ /* 0x000fe4000f8efcff */
[----:B------:R-:W-:Y:S01]  /*3f30*/  USEL UR43, UR33, 0x1, !UP0 ;  /* 0x00000001212b7887 */ /* 0x000fe2000c000000 */
[----:B------:R-:W-:Y:S01]  /*3f40*/  UMOV UR38, 0x0 ;  /* 0x0000000000267882 */ /* 0x000fe20000000000 */
[----:B------:R-:W-:Y:S01]  /*3f50*/  UMOV UR39, 0x8200010 ;  /* 0x0820001000277882 */ /* 0x000fe20000000000 */
[----:B------:R-:W-:Y:S01]  /*3f60*/  UMOV UR36, 0x0 ;  /* 0x0000000000247882 */ /* 0x000fe20000000000 */
[----:B------:R-:W-:Y:S01]  /*3f70*/  UMOV UR37, 0x8200010 ;  /* 0x0820001000257882 */ /* 0x000fe20000000000 */
[----:B------:R-:W-:Y:S01]  /*3f80*/  UMOV UR34, 0x0 ;  /* 0x0000000000227882 */ /* 0x000fe20000000000 */
[----:B------:R-:W-:Y:S01]  /*3f90*/  UMOV UR35, 0x8200010 ;  /* 0x0820001000237882 */ /* 0x000fe20000000000 */
[----:B--2---:R-:W-:-:S15]  /*3fa0*/  R2UR UR44, R0 ;  /* 0x00000000002c72ca */ /* 0x004fde00000e0000 */
.L_x_84:
[C---:B------:R-:W-:Y:S02]  /*3fb0*/  LEA R0, R8.reuse, UR26, 0x3 ;  /* 0x0000001a08007c11 */ /* 0x040fe4000f8e18ff */
[----:B------:R-:W-:Y:S02]  /*3fc0*/  SHF.L.U32 R5, R3, 0x1f, RZ ;  /* 0x0000001f03057819 */ /* 0x000fe400000006ff */
[----:B------:R-:W-:Y:S02]  /*3fd0*/  LEA R4, R8, UR26, 0x4 ;  /* 0x0000001a08047c11 */ /* 0x000fe4000f8e20ff */
[----:B------:R-:W1:Y:S02]  /*3fe0*/  SYNCS.PHASECHK.TRANS64.TRYWAIT P0, [R0+URZ+0x100], R5 ;  /* 0x00010005000075a7 */ /* 0x000e6400080011ff */
[----:B-1-3--:R-:W-:Y:S05]  /*3ff0*/  @!P0 BRA `(.L_x_77) ;  /* 0x0000004c00dc8947 */ /* 0x00afea0003800000 */
.L_x_169:
[----:B-1----:R-:W1:Y:S01]  /*4000*/  LDS.128 R4, [R4+0x190] ;  /* 0x0001900004047984 */ /* 0x002e620000000c00 */
[----:B------:R-:W-:Y:S02]  /*4010*/  VIADD R0, R0, 0x110 ;  /* 0x0000011000007836 */ /* 0x000fe40000000000 */
[----:B------:R-:W-:Y:S01]  /*4020*/  VIADD R8, R8, 0x1 ;  /* 0x0000000108087836 */ /* 0x000fe20000000000 */
[----:B------:R-:W-:Y:S01]  /*4030*/  @!PT LDS RZ, [RZ] ;  /* 0x00000000fffff984 */ /* 0x000fe20000000800 */
[----:B------:R-:W-:Y:S01]  /*4040*/  @!PT LDS RZ, [RZ] ;  /* 0x00000000fffff984 */ /* 0x000fe20000000800 */
[----:B------:R-:W-:Y:S01]  /*4050*/  @!PT LDS RZ, [RZ] ;  /* 0x00000000fffff984 */ /* 0x000fe20000000800 */
[----:B------:R-:W-:Y:S01]  /*4060*/  @!PT LDS RZ, [RZ] ;  /* 0x00000000fffff984 */ /* 0x000fe20000000800 */
[----:B------:R2:W-:Y:S06]  /*4070*/  MEMBAR.ALL.CTA ;  /* 0x0000000000007992 */ /* 0x0005ec0000008000 */
[----:B--2---:R-:W2:Y:S01]  /*4080*/  FENCE.VIEW.ASYNC.S ;  /* 0x00000000000073c6 */ /* 0x004ea20000000000 */
[----:B------:R-:W-:-:S04]  /*4090*/  PRMT R0, RZ, 0x654, R0 ;  /* 0x00000654ff007816 */ /* 0x000fc80000000000 */
[----:B--2---:R2:W-:Y:S01]  /*40a0*/  SYNCS.ARRIVE.TRANS64.RED.A1T0 RZ, [R0+URZ], RZ ;  /* 0x000000ff00ff79a7 */ /* 0x0045e200081004ff */
[----:B-1----:R-:W-:Y:S01]  /*40b0*/  LOP3.LUT P1, RZ, R6, 0x1, RZ, 0xc0, !PT ;  /* 0x0000000106ff7812 */ /* 0x002fe2000782c0ff */
[----:B--2---:R-:W-:-:S12]  /*40c0*/  BRA.U UP3, `(.L_x_78) ;  /* 0x0000000503087547 */ /* 0x004fd8000b800000 */
[----:B------:R-:W1:Y:S01]  /*40d0*/  LDCU UR4, c[0x0][0x38c] ;  /* 0x00007180ff0477ac */ /* 0x000e620008000800 */
[----:B------:R-:W-:Y:S02]  /*40e0*/  PLOP3.LUT P2, PT, PT, PT, PT, 0x80, 0x8 ;  /* 0x000000000008781c */ /* 0x000fe40003f4f070 */
[----:B------:R-:W-:Y:S01]  /*40f0*/  SHF.L.U32 R5, R9, 0x1f, RZ ;  /* 0x0000001f09057819 */ /* 0x000fe200000006ff */
[----:B------:R-:W-:Y:S02]  /*4100*/  ULEA UR31, UR32, UR26, 0x3 ;  /* 0x0000001a201f7291 */ /* 0x000fe4000f8e18ff */
[----:B------:R-:W-:Y:S02]  /*4110*/  ULEA UR11, UR32, UR44, 0x6 ;  /* 0x0000002c200b7291 */ /* 0x000fe4000f8e30ff */
[----:B-1----:R-:W-:-:S06]  /*4120*/  UISETP.GE.AND UP0, UPT, UR4, 0x1, UPT ;  /* 0x000000010400788c */ /* 0x002fcc000bf06270 */
[----:B------:R-:W-:-:S05]  /*4130*/  PLOP3.LUT P0, PT, PT, PT, UP0, 0x80, 0x8 ;  /* 0x000000000008781c */ /* 0x000fca0003f0f008 */
[----:B------:R-:W-:-:S08]  /*4140*/  @UP0 ULEA UR4, UR23, UR26, 0x3 ;  /* 0x0000001a17040291 */ /* 0x000fd0000f8e18ff */
[----:B------:R-:W-:-:S04]  /*4150*/  @P0 SHF.L.U32 R0, R2, 0x1f, RZ ;  /* 0x0000001f02000819 */ /* 0x000fc800000006ff */
[----:B------:R1:W2:Y:S01]  /*4160*/  @P0 SYNCS.PHASECHK.TRANS64.TRYWAIT P2, [UR4], R0 ;  /* 0x00000000ff0005a7 */ /* 0x0002a20008041104 */
[----:B------:R-:W3:Y:S02]  /*4170*/  SYNCS.PHASECHK.TRANS64.TRYWAIT P0, [UR31+0x140], R5 ;  /* 0x00014005ff0075a7 */ /* 0x000ee4000800111f */
[----:B-123--:R-:W-:Y:S05]  /*4180*/  @!P0 BRA `(.L_x_79) ;  /* 0x0000004c008c8947 */ /* 0x00efea0003800000 */
.L_x_171:
[----:B------:R-:W-:Y:S01]  /*4190*/  UMOV UR27, UR22 ;  /* 0x00000016001b7c82 */ /* 0x000fe20008000000 */
[----:B------:R-:W-:Y:S05]  /*41a0*/  BRA.U !UP0, `(.L_x_80) ;  /* 0x0000000108c07547 */ /* 0x000fea000b800000 */
[----:B------:R-:W-:Y:S02]  /*41b0*/  UIADD3 UR27, UPT, UPT, UR43, UR22, URZ ;  /* 0x000000162b1b7290 */ /* 0x000fe4000fffe0ff */
[----:B------:R-:W-:Y:S01]  /*41c0*/  UPLOP3.LUT UP2, UPT, UPT, UPT, UPT, 0x40, 0x4 ;  /* 0x000000000004789c */ /* 0x000fe20003f4e870 */
[----:B------:R-:W-:Y:S01]  /*41d0*/  UMOV UR24, UR33 ;  /* 0x0000002100187c82 */ /* 0x000fe20008000000 */
[----:B------:R-:W-:-:S09]  /*41e0*/  UMOV UR10, UR23 ;  /* 0x00000017000a7c82 */ /* 0x000fd20008000000 */
.L_x_83:
[----:B--2---:R-:W-:Y:S01]  /*41f0*/  ULEA UR5, UR10, UR26, 0x3 ;  /* 0x0000001a0a057291 */ /* 0x004fe2000f8e18ff */
[----:B---3--:R-:W-:Y:S11]  /*4200*/  @P2 BRA `(.L_x_81) ;  /* 0x00000000000c2947 */ /* 0x008ff60003800000 */
[----:B-1----:R-:W-:Y:S04]  /*4210*/  SHF.L.U32 R5, R2, 0x1f, RZ ;  /* 0x0000001f02057819 */ /* 0x002fe800000006ff */
[----:B------:R-:W1:Y:S02]  /*4220*/  SYNCS.PHASECHK.TRANS64.TRYWAIT P0, [UR5], R5 ;  /* 0x00000005ff0075a7 */ /* 0x000e640008001105 */
[----:B-1----:R-:W-:Y:S05]  /*4230*/  @!P0 BRA `(.L_x_82) ;  /* 0x0000004c00788947 */ /* 0x002fea0003800000 */
.L_x_81:
[----:B------:R-:W-:Y:S01]  /*4240*/  UISETP.NE.AND UP0, UPT, UR24, 0x1, UPT ;  /* 0x000000011800788c */ /* 0x000fe2000bf05270 */
[----:B------:R-:W-:Y:S01]  /*4250*/  PLOP3.LUT P2, PT, PT, PT, PT, 0x80, 0x8 ;  /* 0x000000000008781c */ /* 0x000fe20003f4f070 */
[----:B------:R-:W-:Y:S02]  /*4260*/  UIADD3 UR4, UPT, UPT, UR10, 0x1, URZ ;  /* 0x000000010a047890 */ /* 0x000fe4000fffe0ff */
[----:B------:R-:W-:Y:S02]  /*4270*/  UIADD3 UR25, UPT, UPT, UR5, 0x68, URZ ;  /* 0x0000006805197890 */ /* 0x000fe4000fffe0ff */
[----:B------:R-:W-:Y:S01]  /*4280*/  UISETP.NE.AND UP1, UPT, UR4, 0xd, UPT ;  /* 0x0000000d0400788c */ /* 0x000fe2000bf25270 */
[----:B------:R-:W-:Y:S01]  /*4290*/  PLOP3.LUT P0, PT, PT, PT, UP0, 0x80, 0x8 ;  /* 0x000000000008781c */ /* 0x000fe20003f0f008 */
[----:B------:R-:W-:Y:S02]  /*42a0*/  UIADD3 UR22, UPT, UPT, UR22, 0x1, URZ ;  /* 0x0000000116167890 */ /* 0x000fe4000fffe0ff */
[----:B------:R-:W-:Y:S02]  /*42b0*/  USEL UR6, URZ, 0x1, UP1 ;  /* 0x00000001ff067887 */ /* 0x000fe40008800000 */
[----:B------:R-:W-:Y:S02]  /*42c0*/  USEL UR23, UR4, URZ, UP1 ;  /* 0x000000ff04177287 */ /* 0x000fe40008800000 */
[----:B------:R-:W-:Y:S02]  /*42d0*/  UIADD3 UR24, UPT, UPT, UR24, -0x1, URZ ;  /* 0xffffffff18187890 */ /* 0x000fe4000fffe0ff */
[----:B------:R-:W-:Y:S01]  /*42e0*/  @UP0 ULEA UR4, UR23, UR26, 0x3 ;  /* 0x0000001a17040291 */ /* 0x000fe2000f8e18ff */
[----:B------:R-:W-:Y:S01]  /*42f0*/  LOP3.LUT R2, R2, UR6, RZ, 0x3c, !PT ;  /* 0x0000000602027c12 */ /* 0x000fe2000f8e3cff */
[----:B------:R-:W-:Y:S02]  /*4300*/  ULEA UR6, UR10, UR30, 0x9 ;  /* 0x0000001e0a067291 */ /* 0x000fe4000f8e48ff */
[----:B------:R-:W-:Y:S01]  /*4310*/  UISETP.NE.AND UP0, UPT, UR22, UR27, UPT ;  /* 0x0000001b1600728c */ /* 0x000fe2000bf05270 */
[----:B-1----:R-:W-:Y:S01]  /*4320*/  @P0 SHF.L.U32 R0, R2, 0x1f, RZ ;  /* 0x0000001f02000819 */ /* 0x002fe200000006ff */
[----:B------:R-:W-:Y:S02]  /*4330*/  UIADD3 UR20, UPT, UPT, UR6, 0x2, URZ ;  /* 0x0000000206147890 */ /* 0x000fe4000fffe0ff */
[----:B------:R-:W-:Y:S01]  /*4340*/  UIADD3 UR16, UPT, UPT, UR6, 0x4, URZ ;  /* 0x0000000406107890 */ /* 0x000fe2000fffe0ff */
[----:B------:R2:W3:Y:S01]  /*4350*/  @P0 SYNCS.PHASECHK.TRANS64.TRYWAIT P2, [UR4], R0 ;  /* 0x00000000ff0005a7 */ /* 0x0004e20008041104 */
[----:B------:R-:W-:Y:S02]  /*4360*/  ULEA UR4, UR10, UR29, 0x9 ;  /* 0x0000001d0a047291 */ /* 0x000fe4000f8e48ff */
[----:B------:R-:W-:Y:S02]  /*4370*/  UIADD3 UR12, UPT, UPT, UR6, 0x6, URZ ;  /* 0x00000006060c7890 */ /* 0x000fe4000fffe0ff */
[----:B------:R-:W-:Y:S02]  /*4380*/  UIADD3 UR18, UPT, UPT, UR4, 0x2, URZ ;  /* 0x0000000204127890 */ /* 0x000fe4000fffe0ff */
[----:B------:R-:W-:Y:S02]  /*4390*/  UIADD3 UR14, UPT, UPT, UR4, 0x4, URZ ;  /* 0x00000004040e7890 */ /* 0x000fe4000fffe0ff */
[----:B------:R-:W-:Y:S01]  /*43a0*/  UIADD3 UR8, UPT, UPT, UR4, 0x6, URZ ;  /* 0x0000000604087890 */ /* 0x000fe2000fffe0ff */
[----:B------:R-:W-:Y:S01]  /*43b0*/  UMOV UR7, 0x40004040 ;  /* 0x4000404000077882 */ /* 0x000fe20000000000 */
[----:B------:R-:W-:Y:S01]  /*43c0*/  UMOV UR5, 0x40004040 ;  /* 0x4000404000057882 */ /* 0x000fe20000000000 */
[----:B------:R-:W-:Y:S01]  /*43d0*/  UMOV UR21, 0x40004040 ;  /* 0x4000404000157882 */ /* 0x000fe20000000000 */
[----:B------:R2:W-:Y:S01]  /*43e0*/  UTCQMMA.2CTA gdesc[UR4], gdesc[UR6], tmem[UR11], tmem[UR40], idesc[UR41], UP2 ;  /* 0x00ff2806040075ea */ /* 0x0005e2000920030b */
[----:B------:R-:W-:Y:S01]  /*43f0*/  UPLOP3.LUT UP2, UPT, UPT, UPT, UPT, 0x80, 0x8 ;  /* 0x000000000008789c */ /* 0x000fe20003f4f070 */
[----:B------:R-:W-:Y:S01]  /*4400*/  UMOV UR19, 0x40004040 ;  /* 0x4000404000137882 */ /* 0x000fe20000000000 */
[----:B------:R-:W-:Y:S01]  /*4410*/  UMOV UR17, 0x40004040 ;  /* 0x4000404000117882 */ /* 0x000fe20000000000 */
[----:B------:R2:W-:Y:S01]  /*4420*/  UTCQMMA.2CTA gdesc[UR18], gdesc[UR20], tmem[UR11], tmem[UR38], idesc[UR39], UPT ;  /* 0x00ff2614120075ea */ /* 0x0005e2000ba0030b */
[----:B------:R-:W-:Y:S01]  /*4430*/  UMOV UR15, 0x40004040 ;  /* 0x40004040000f7882 */ /* 0x000fe20000000000 */
[----:B------:R-:W-:Y:S01]  /*4440*/  UMOV UR13, 0x40004040 ;  /* 0x40004040000d7882 */ /* 0x000fe20000000000 */
[----:B------:R-:W-:Y:S01]  /*4450*/  UMOV UR9, 0x40004040 ;  /* 0x4000404000097882 */ /* 0x000fe20000000000 */
[----:B------:R2:W-:Y:S01]  /*4460*/  UTCQMMA.2CTA gdesc[UR14], gdesc[UR16], tmem[UR11], tmem[UR36], idesc[UR37], UPT ;  /* 0x00ff24100e0075ea */ /* 0x0005e2000ba0030b */
[----:B------:R2:W-:Y:S01]  /*4470*/  UTCQMMA.2CTA gdesc[UR8], gdesc[UR12], tmem[UR11], tmem[UR34], idesc[UR35], UPT ;  /* 0x00ff220c080075ea */ /* 0x0005e2000ba0030b */
[----:B------:R2:W-:Y:S01]  /*4480*/  UTCBAR.2CTA.MULTICAST [UR25], URZ, UR28 ;  /* 0x000000ff190073e9 */ /* 0x0005e2000820081c */
[----:B------:R-:W-:Y:S01]  /*4490*/  UMOV UR10, UR23 ;  /* 0x00000017000a7c82 */ /* 0x000fe20008000000 */
[----:B------:R-:W-:Y:S05]  /*44a0*/  BRA.U UP0, `(.L_x_83) ;  /* 0xfffffffd00507547 */ /* 0x000fea000b83ffff */
.L_x_80:
[----:B--2---:R-:W-:Y:S01]  /*44b0*/  UIADD3 UR4, UPT, UPT, UR31, 0x120, URZ ;  /* 0x000001201f047890 */ /* 0x004fe2000fffe0ff */
[----:B------:R-:W-:-:S08]  /*44c0*/  UMOV UR22, UR27 ;  /* 0x0000001b00167c82 */ /* 0x000fd00008000000 */
[----:B------:R2:W-:Y:S01]  /*44d0*/  UTCBAR.2CTA.MULTICAST [UR4], URZ, UR42 ;  /* 0x000000ff040073e9 */ /* 0x0005e2000820082a */
[----:B------:R-:W-:Y:S02]  /*44e0*/  NOP ;  /* 0x0000000000007918 */ /* 0x000fe40000000000 */
.L_x_78:
[----:B--2---:R-:W-:Y:S01]  /*44f0*/  UIADD3 UR4, UPT, UPT, UR32, 0x1, URZ ;  /* 0x0000000120047890 */ /* 0x004fe2000fffe0ff */
[----:B------:R-:W-:-:S03]  /*4500*/  ISETP.NE.AND P0, PT, R8, 0x2, PT ;  /* 0x000000020800780c */ /* 0x000fc60003f05270 */
[----:B------:R-:W-:Y:S01]  /*4510*/  UISETP.NE.AND UP0, UPT, UR4, 0x4, UPT ;  /* 0x000000040400788c */ /* 0x000fe2000bf05270 */
[----:B-1----:R-:W-:Y:S02]  /*4520*/  SEL R0, RZ, 0x1, P0 ;  /* 0x00000001ff007807 */ /* 0x002fe40000000000 */
[----:B------:R-:W-:Y:S01]  /*4530*/  SEL R8, R8, RZ, P0 ;  /* 0x000000ff08087207 */ /* 0x000fe20000000000 */
[----:B------:R-:W-:Y:S01]  /*4540*/  USEL UR5, URZ, 0x1, UP0 ;  /* 0x00000001ff057887 */ /* 0x000fe20008000000 */
[----:B------:R-:W-:Y:S01]  /*4550*/  LOP3.LUT R3, R3, R0, RZ, 0x3c, !PT ;  /* 0x0000000003037212 */ /* 0x000fe200078e3cff */
[----:B------:R-:W-:-:S04]  /*4560*/  USEL UR32, UR4, URZ, UP0 ;  /* 0x000000ff04207287 */ /* 0x000fc80008000000 */
[----:B------:R-:W-:Y:S01]  /*4570*/  LOP3.LUT R9, R9, UR5, RZ, 0x3c, !PT ;  /* 0x0000000509097c12 */ /* 0x000fe2000f8e3cff */
[----:B------:R-:W-:Y:S07]  /*4580*/  @P1 BRA `(.L_x_84) ;  /* 0xfffffff800881947 */ /* 0x000fee000383ffff */
[----:B------:R-:W1:Y:S01]  /*4590*/  S2UR UR8, SR_CgaCtaId ;  /* 0x00000000000879c3 */ /* 0x000e620000008800 */
[----:B------:R-:W-:Y:S01]  /*45a0*/  ELECT P0, URZ, PT ;  /* 0x0000000000ff782f */ /* 0x000fe20003800000 */
[----:B------:R-:W-:Y:S01]  /*45b0*/  HFMA2 R0, -RZ, RZ, 0, 5.9604644775390625e-08 ;  /* 0x00000001ff007431 */ /* 0x000fe200000001ff */
[----:B------:R-:W-:-:S05]  /*45c0*/  UMOV UR4, 0x40 ;  /* 0x0000004000047882 */ /* 0x000fca0000000000 */
[----:B------:R-:W-:Y:S01]  /*45d0*/  UVIRTCOUNT.DEALLOC.SMPOOL 0x80 ;  /* 0x000000800000784c */ /* 0x000fe20000000000 */
[----:B------:R-:W-:Y:S02]  /*45e0*/  UISETP.NE.AND UP1, UPT, UR46, URZ, UPT ;  /* 0x000000ff2e00728c */ /* 0x000fe4000bf25270 */
[----:B-1----:R-:W-:-:S09]  /*45f0*/  ULEA UR8, UR8, UR4, 0x18 ;  /* 0x0000000408087291 */ /* 0x002fd2000f8ec0ff */
[----:B------:R1:W-:Y:S01]  /*4600*/  @P0 STS.U8 [UR8+0x1c], R0 ;  /* 0x00001c00ff000988 */ /* 0x0003e20008000008 */
[----:B------:R-:W-:Y:S05]  /*4610*/  BRA.U UP1, `(.L_x_85) ;  /* 0x0000000101a07547 */ /* 0x000fea000b800000 */
[----:B------:R-:W-:Y:S01]  /*4620*/  UIADD3 UR7, UPT, UPT, UR26, 0x140, URZ ;  /* 0x000001401a077890 */ /* 0x000fe2000fffe0ff */
[----:B------:R-:W-:-:S03]  /*4630*/  SHF.L.U32 R3, R9, 0x1f, RZ ;  /* 0x0000001f09037819 */ /* 0x000fc600000006ff */
[----:B------:R-:W-:-:S09]  /*4640*/  ULEA UR4, UR32, UR7, 0x3 ;  /* 0x0000000720047291 */ /* 0x000fd2000f8e18ff */
[----:B------:R-:W2:Y:S02]  /*4650*/  SYNCS.PHASECHK.TRANS64.TRYWAIT P0, [UR4], R3 ;  /* 0x00000003ff0075a7 */ /* 0x000ea40008001104 */
[----:B--2---:R-:W-:Y:S05]  /*4660*/  @!P0 BRA `(.L_x_86) ;  /* 0x0000004800848947 */ /* 0x004fea0003800000 */
.L_x_174:
        /* <DEDUP_REMOVED lines=9> */
.L_x_176:
        /* <DEDUP_REMOVED lines=9> */
.L_x_178:
[----:B------:R-:W-:-:S04]  /*4790*/  UIADD3 UR4, UPT, UPT, UR4, 0x1, URZ ;  /* 0x0000000104047890 */ /* 0x000fc8000fffe0ff */
[----:B------:R-:W-:-:S04]  /*47a0*/  UISETP.NE.AND UP0, UPT, UR4, 0x4, UPT ;  /* 0x000000040400788c */ /* 0x000fc8000bf05270 */
[----:B------:R-:W-:Y:S02]  /*47b0*/  USEL UR5, URZ, 0x1, UP0 ;  /* 0x00000001ff057887 */ /* 0x000fe40008000000 */
[----:B------:R-:W-:-:S04]  /*47c0*/  USEL UR4, UR4, URZ, UP0 ;  /* 0x000000ff04047287 */ /* 0x000fc80008000000 */
[----:B------:R-:W-:Y:S01]  /*47d0*/  ULEA UR4, UR4, UR7, 0x3 ;  /* 0x0000000704047291 */ /* 0x000fe2000f8e18ff */
[----:B-1----:R-:W-:-:S04]  /*47e0*/  LOP3.LUT R3, R2, UR5, RZ, 0x3c, !PT ;  /* 0x0000000502037c12 */ /* 0x002fc8000f8e3cff */
[----:B------:R-:W-:Y:S01]  /*47f0*/  SHF.L.U32 R3, R3, 0x1f, RZ ;  /* 0x0000001f03037819 */ /* 0x000fe200000006ff */
[----:B------:R-:W-:-:S04]  /*4800*/  IMAD.U32 R0, RZ, RZ, UR4 ;  /* 0x00000004ff007e24 */ /* 0x000fc8000f8e00ff */
[----:B------:R1:W2:Y:S03]  /*4810*/  SYNCS.PHASECHK.TRANS64.TRYWAIT P0, [R0+URZ], R3 ;  /* 0x00000003000075a7 */ /* 0x0002a600080011ff */
[----:B--2---:R-:W-:Y:S05]  /*4820*/  @!P0 NANOSLEEP.SYNCS 0x989680 ;  /* 0x009896800000895d */ /* 0x004fea0003900000 */
[----:B------:R-:W2:Y:S02]  /*4830*/  @!P0 SYNCS.PHASECHK.TRANS64 P0, [R0+URZ], R3 ;  /* 0x00000003000085a7 */ /* 0x000ea400080010ff */
[----:B--2---:R-:W-:Y:S05]  /*4840*/  @P0 BRA `(.L_x_89) ;  /* 0x0000000000200947 */ /* 0x004fea0003800000 */
.L_x_90:
[----:B--2---:R2:W4:Y:S02]  /*4850*/  SYNCS.PHASECHK.TRANS64.TRYWAIT P0, [R0+URZ], R3 ;  /* 0x00000003000075a7 */ /* 0x00452400080011ff */
[----:B----4-:R-:W-:Y:S05]  /*4860*/  @!P0 NANOSLEEP.SYNCS 0x989680 ;  /* 0x009896800000895d */ /* 0x010fea0003900000 */
[----:B------:R-:W4:Y:S02]  /*4870*/  @!P0 SYNCS.PHASECHK.TRANS64 P0, [R0+URZ], R3 ;  /* 0x00000003000085a7 */ /* 0x000f2400080010ff */
[----:B----4-:R-:W-:Y:S05]  /*4880*/  @!P0 BRA `(.L_x_90) ;  /* 0xfffffffc00f08947 */ /* 0x010fea000383ffff */
[----:B------:R-:W-:Y:S05]  /*4890*/  BRA `(.L_x_89) ;  /* 0x00000000000c7947 */ /* 0x000fea0003800000 */
.L_x_85:
[----:B------:R-:W-:-:S04]  /*48a0*/  UIADD3 UR4, UPT, UPT, UR26, 0x180, URZ ;  /* 0x000001801a047890 */ /* 0x000fc8000fffe0ff */
[----:B------:R-:W-:-:S09]  /*48b0*/  UPRMT UR4, UR47, 0x654, UR4 ;  /* 0x000006542f047896 */ /* 0x000fd20008000004 */
[----:B------:R-:W-:Y:S03]  /*48c0*/  SYNCS.ARRIVE.TRANS64.RED.A1T0 RZ, [UR4], RZ ;  /* 0x000000ffffff79a7 */ /* 0x000fe60008100404 */
.L_x_89:
[----:B-12---:R-:W-:Y:S01]  /*48d0*/  SHF.L.U32 R3, RZ, 0x1f, RZ ;  /* 0x0000001fff037819 */ /* 0x006fe200000006ff */
[----:B------:R-:W-:Y:S01]  /*48e0*/  UIADD3 UR4, UPT, UPT, UR26, 0x180, URZ ;  /* 0x000001801a047890 */ /* 0x000fe2000fffe0ff */
[----:B------:R-:W-:Y:S02]  /*48f0*/  PLOP3.LUT P0, PT, PT, PT, UP1, 0x80, 0x8 ;  /* 0x000000000008781c */ /* 0x000fe40003f0f018 */
[----:B------:R-:W1:Y:S02]  /*4900*/  SYNCS.PHASECHK.TRANS64.TRYWAIT P1, [UR26+0x180], R3 ;  /* 0x00018003ff0075a7 */ /* 0x000e64000802111a */
[----:B-1----:R-:W-:Y:S09]  /*4910*/  @!P1 BRA `(.L_x_91) ;  /* 0x0000004800209947 */ /* 0x002ff20003800000 */
.L_x_180:
[----:B------:R-:W-:Y:S01]  /*4920*/  @!UP1 UPRMT UR4, UR47, 0x654, UR4 ;  /* 0x000006542f049896 */ /* 0x000fe20008000004 */
[----:B------:R-:W-:Y:S01]  /*4930*/  UMOV UR5, 0xffff ;  /* 0x0000ffff00057882 */ /* 0x000fe20000000000 */
[----:B------:R-:W-:-:S07]  /*4940*/  UMOV UR6, 0x1 ;  /* 0x0000000100067882 */ /* 0x000fce0000000000 */
[----:B------:R-:W-:Y:S01]  /*4950*/  @!P0 SYNCS.ARRIVE.TRANS64.RED.A1T0 RZ, [UR4], RZ ;  /* 0x000000ffffff89a7 */ /* 0x000fe20008100404 */
[----:B------:R-:W-:Y:S01]  /*4960*/  NOP ;  /* 0x0000000000007918 */ /* 0x000fe20000000000 */
[----:B-1----:R-:W1:Y:S01]  /*4970*/  LDS R0, [UR8+0x14] ;  /* 0x00001408ff007984 */ /* 0x002e620008000800 */
[----:B------:R-:W-:-:S04]  /*4980*/  ULOP3.LUT UR4, UR44, 0xffff, URZ, 0xc0, !UPT ;  /* 0x0000ffff2c047892 */ /* 0x000fc8000f8ec0ff */
[----:B------:R-:W-:-:S04]  /*4990*/  USHF.R.U32.HI UR4, URZ, 0x5, UR4 ;  /* 0x00000005ff047899 */ /* 0x000fc80008011604 */
[----:B------:R-:W-:Y:S02]  /*49a0*/  USHF.L.U32 UR5, UR5, UR4, URZ ;  /* 0x0000000405057299 */ /* 0x000fe400080006ff */
[----:B------:R-:W-:-:S04]  /*49b0*/  USHF.L.U32 UR4, UR6, UR4, URZ ;  /* 0x0000000406047299 */ /* 0x000fc800080006ff */
[----:B-1----:R-:W-:-:S04]  /*49c0*/  LOP3.LUT R0, R0, UR5, RZ, 0xc0, !PT ;  /* 0x0000000500007c12 */ /* 0x002fc8000f8ec0ff */
[----:B------:R-:W-:-:S13]  /*49d0*/  ISETP.NE.AND P0, PT, R0, UR5, PT ;  /* 0x0000000500007c0c */ /* 0x000fda000bf05270 */
[----:B------:R-:W-:Y:S05]  /*49e0*/  @P0 BRA `(.L_x_92) ;  /* 0x0000000000580947 */ /* 0x000fea0003800000 */
[----:B------:R-:W1:Y:S02]  /*49f0*/  LDS R0, [UR8+0x18] ;  /* 0x00001808ff007984 */ /* 0x000e640008000800 */
[----:B-1----:R-:W-:-:S04]  /*4a00*/  LOP3.LUT R0, R0, UR4, RZ, 0xc0, !PT ;  /* 0x0000000400007c12 */ /* 0x002fc8000f8ec0ff */
[----:B------:R-:W-:-:S13]  /*4a10*/  ISETP.NE.AND P0, PT, R0, UR4, PT ;  /* 0x0000000400007c0c */ /* 0x000fda000bf05270 */
[----:B------:R-:W-:Y:S05]  /*4a20*/  @P0 BRA `(.L_x_93) ;  /* 0x00000000003c0947 */ /* 0x000fea0003800000 */
[----:B------:R-:W1:Y:S01]  /*4a30*/  S2R R2, SR_LANEID ;  /* 0x0000000000027919 */ /* 0x000e620000000000 */
[----:B------:R-:W-:Y:S01]  /*4a40*/  ULOP3.LUT UR5, URZ, UR5, URZ, 0x33, !UPT ;  /* 0x00000005ff057292 */ /* 0x000fe2000f8e33ff */
[----:B------:R-:W-:Y:S01]  /*4a50*/  LOP3.LUT R4, RZ, UR4, RZ, 0x33, !PT ;  /* 0x00000004ff047c12 */ /* 0x000fe2000f8e33ff */
[----:B------:R-:W-:Y:S02]  /*4a60*/  VOTEU.ANY UR4, UPT, PT ;  /* 0x0000000000047886 */ /* 0x000fe400038e0100 */
[----:B------:R-:W-:Y:S01]  /*4a70*/  UFLO.U32 UR4, UR4 ;  /* 0x00000004000472bd */ /* 0x000fe200080e0000 */
[----:B------:R-:W2:Y:S01]  /*4a80*/  REDUX UR6, R4 ;  /* 0x00000000040673c4 */ /* 0x000ea20000000000 */
[----:B------:R-:W-:-:S06]  /*4a90*/  IMAD.U32 R0, RZ, RZ, UR5 ;  /* 0x00000005ff007e24 */ /* 0x000fcc000f8e00ff */
[----:B------:R4:W-:Y:S01]  /*4aa0*/  UTCATOMSWS.AND URZ, UR5 ;  /* 0x0000000500ff79e3 */ /* 0x0009e20008000000 */
[----:B------:R-:W3:Y:S01]  /*4ab0*/  REDUX UR7, R0 ;  /* 0x00000000000773c4 */ /* 0x000ee20000000000 */
[----:B-1----:R-:W-:Y:S01]  /*4ac0*/  ISETP.EQ.U32.AND P0, PT, R2, UR4, PT ;  /* 0x0000000402007c0c */ /* 0x002fe2000bf02070 */
[----:B--2---:R-:W-:Y:S01]  /*4ad0*/  IMAD.U32 R2, RZ, RZ, UR6 ;  /* 0x00000006ff027e24 */ /* 0x004fe2000f8e00ff */
[----:B---3--:R-:W-:-:S11]  /*4ae0*/  MOV R3, UR7 ;  /* 0x0000000700037c02 */ /* 0x008fd60008000f00 */
[----:B------:R4:W-:Y:S04]  /*4af0*/  @P0 ATOMS.AND RZ, [UR8+0x14], R3 ;  /* 0x00001403ffff098c */ /* 0x0009e8000a800008 */
[----:B------:R4:W-:Y:S01]  /*4b00*/  @P0 ATOMS.AND RZ, [UR8+0x18], R2 ;  /* 0x00001802ffff098c */ /* 0x0009e2000a800008 */
[----:B------:R-:W-:Y:S05]  /*4b10*/  BRA `(.L_x_94) ;  /* 0x0000000000147947 */ /* 0x000fea0003800000 */
.L_x_93:
[----:B------:R-:W-:Y:S02]  /*4b20*/  MOV R2, 0x4b40 ;  /* 0x00004b4000027802 */ /* 0x000fe40000000f00 */
[----:B---3-5:R-:W-:Y:S05]  /*4b30*/  CALL.REL.NOINC `($__internal_0_$__cuda_sm10x_tcgen05_guardrail_trap_col_being_dealloced_not_returned_by_alloc) ;  /* 0x0000004800747944 */ /* 0x028fea0003c00000 */
[----:B------:R-:W-:Y:S05]  /*4b40*/  BRA `(.L_x_94) ;  /* 0x0000000000087947 */ /* 0x000fea0003800000 */
.L_x_92:
[----:B------:R-:W-:Y:S02]  /*4b50*/  MOV R2, 0x4b70 ;  /* 0x00004b7000027802 */ /* 0x000fe40000000f00 */
[----:B---3-5:R-:W-:Y:S05]  /*4b60*/  CALL.REL.NOINC `($__internal_2_$__cuda_sm10x_tcgen05_guardrail_trap_unallocated_columns_being_dealloced) ;  /* 0x0000004800807944 */ /* 0x028fea0003c00000 */
.L_x_94:
[----:B------:R-:W-:Y:S01]  /*4b70*/  NOP ;  /* 0x0000000000007918 */ /* 0x000fe20000000000 */
[----:B----4-:R-:W-:Y:S05]  /*4b80*/  EXIT ;  /* 0x000000000000794d */ /* 0x010fea0003800000 */
.L_x_65:
[----:B------:R-:W-:-:S09]  /*4b90*/  UISETP.NE.OR UP0, UPT, UR25, 0x3, !UP5 ;  /* 0x000000031900788c */ /* 0x000fd2000ef05670 */
[----:B------:R-:W-:Y:S05]  /*4ba0*/  BRA.U UP0, `(.L_x_95) ;  /* 0x0000000d00b47547 */ /* 0x000fea000b800000 */
[----:B------:R-:W2:Y:S01]  /*4bb0*/  LDCU UR31, c[0x0][0x370] ;  /* 0x00006e00ff1f77ac */ /* 0x000ea20008000800 */
[----:B------:R-:W3:Y:S01]  /*4bc0*/  LDC.64 R16, c[0x0][0x348] ;  /* 0x0000d200ff107b82 */ /* 0x000ee20000000a00 */
[----:B------:R-:W-:Y:S02]  /*4bd0*/  HFMA2 R13, -RZ, RZ, 0, 0 ;  /* 0x00000000ff0d7431 */ /* 0x000fe400000001ff */
[----:B------:R-:W-:Y:S01]  /*4be0*/  IMAD.MOV.U32 R15, RZ, RZ, 0x1 ;  /* 0x00000001ff0f7424 */ /* 0x000fe200078e00ff */
[----:B------:R-:W2:Y:S01]  /*4bf0*/  LDCU.128 UR32, c[0x0][0xb10] ;  /* 0x00016200ff2077ac */ /* 0x000ea20008000c00 */
[----:B------:R-:W-:Y:S01]  /*4c00*/  IMAD.MOV.U32 R14, RZ, RZ, RZ ;  /* 0x000000ffff0e7224 */ /* 0x000fe200078e00ff */
[----:B------:R-:W-:Y:S01]  /*4c10*/  MOV R7, 0x1000 ;  /* 0x0000100000077802 */ /* 0x000fe20000000f00 */
[----:B------:R-:W4:Y:S01]  /*4c20*/  LDCU UR30, c[0x0][0x374] ;  /* 0x00006e80ff1e77ac */ /* 0x000f220008000800 */
[----:B------:R-:W1:Y:S01]  /*4c30*/  LDC.64 R2, c[0x0][0x888] ;  /* 0x00022200ff027b82 */ /* 0x000e620000000a00 */
[----:B------:R-:W4:Y:S01]  /*4c40*/  LDCU UR15, c[0x0][0xb0c] ;  /* 0x00016180ff0f77ac */ /* 0x000f220008000800 */
[----:B------:R-:W3:Y:S06]  /*4c50*/  LDCU UR40, c[0x0][0xb20] ;  /* 0x00016400ff2877ac */ /* 0x000eec0008000800 */
[----:B------:R-:W1:Y:S01]  /*4c60*/  LDC.64 R4, c[0x0][0x890] ;  /* 0x00022400ff047b82 */ /* 0x000e620000000a00 */
[----:B------:R-:W3:Y:S01]  /*4c70*/  LDCU UR4, c[0x0][0xb30] ;  /* 0x00016600ff0477ac */ /* 0x000ee20008000800 */
[----:B------:R-:W-:Y:S01]  /*4c80*/  UMOV UR21, 0x400 ;  /* 0x0000040000157882 */ /* 0x000fe20000000000 */
[----:B--2---:R-:W-:-:S02]  /*4c90*/  UIMAD.WIDE.U32 UR6, UR31, UR32, URZ ;  /* 0x000000201f0672a5 */ /* 0x004fc4000f8e00ff */
[----:B----4-:R-:W-:Y:S02]  /*4ca0*/  UIMAD.WIDE.U32 UR8, UR30, UR35, URZ ;  /* 0x000000231e0872a5 */ /* 0x010fe4000f8e00ff */
[----:B------:R-:W-:Y:S02]  /*4cb0*/  ULEA UR21, UR45, UR21, 0x18 ;  /* 0x000000152d157291 */ /* 0x000fe4000f8ec0ff */
[----:B------:R-:W-:Y:S02]  /*4cc0*/  UPLOP3.LUT UP3, UPT, UPT, UPT, UPT, 0x40, 0x4 ;  /* 0x000000000004789c */ /* 0x000fe40003f6e870 */
[----:B------:R-:W-:Y:S01]  /*4cd0*/  UIADD3 UR37, UPT, UPT, UR21, 0xd8, URZ ;  /* 0x000000d815257890 */ /* 0x000fe2000fffe0ff */
[----:B------:R-:W-:Y:S01]  /*4ce0*/  UMOV UR6, UR7 ;  /* 0x0000000700067c82 */ /* 0x000fe20008000000 */
[----:B------:R-:W-:Y:S01]  /*4cf0*/  UMOV UR38, UR9 ;  /* 0x0000000900267c82 */ /* 0x000fe20008000000 */
[----:B------:R-:W-:Y:S02]  /*4d00*/  UISETP.GE.AND UP0, UPT, UR42, 0x1, UPT ;  /* 0x000000012a00788c */ /* 0x000fe4000bf06270 */
[----:B------:R-:W-:Y:S01]  /*4d10*/  UISETP.NE.AND UP4, UPT, UR42, 0x1, UPT ;  /* 0x000000012a00788c */ /* 0x000fe2000bf85270 */
[----:B------:R-:W2:Y:S01]  /*4d20*/  LDCU.64 UR22, c[0x0][0xb28] ;  /* 0x00016500ff1677ac */ /* 0x000ea20008000a00 */
[----:B------:R-:W-:-:S02]  /*4d30*/  UISETP.NE.AND UP6, UPT, UR15, 0x1, UPT ;  /* 0x000000010f00788c */ /* 0x000fc4000bfc5270 */
[----:B------:R-:W-:Y:S02]  /*4d40*/  UISETP.NE.AND UP5, UPT, UR34, 0x1, UPT ;  /* 0x000000012200788c */ /* 0x000fe4000bfa5270 */
[----:B------:R-:W-:Y:S02]  /*4d50*/  UIADD3 UR25, UPT, UPT, UR21, 0xd0, URZ ;  /* 0x000000d015197890 */ /* 0x000fe4000fffe0ff */
[----:B------:R-:W-:Y:S02]  /*4d60*/  UPRMT UR37, UR45, 0x654, UR37 ;  /* 0x000006542d257896 */ /* 0x000fe40008000025 */
[----:B------:R-:W-:Y:S02]  /*4d70*/  USHF.R.U32.HI UR39, URZ, UR33, UR6 ;  /* 0x00000021ff277299 */ /* 0x000fe40008011606 */
[----:B---3--:R-:W-:Y:S02]  /*4d80*/  USHF.R.U32.HI UR38, URZ, UR40, UR38 ;  /* 0x00000028ff267299 */ /* 0x008fe40008011626 */
[----:B------:R-:W-:-:S11]  /*4d90*/  UISETP.NE.AND UP2, UPT, UR4, 0x1, UPT ;  /* 0x000000010400788c */ /* 0x000fd6000bf45270 */
.L_x_104:
[C---:B------:R-:W-:Y:S02]  /*4da0*/  LEA R12, R14.reuse, UR21, 0x3 ;  /* 0x000000150e0c7c11 */ /* 0x040fe4000f8e18ff */
[----:B------:R-:W-:Y:S02]  /*4db0*/  SHF.L.U32 R9, R13, 0x1f, RZ ;  /* 0x0000001f0d097819 */ /* 0x000fe400000006ff */
[----:B------:R-:W-:Y:S02]  /*4dc0*/  LEA R10, R14, UR21, 0x4 ;  /* 0x000000150e0a7c11 */ /* 0x000fe4000f8e20ff */
[----:B---3--:R-:W3:Y:S02]  /*4dd0*/  SYNCS.PHASECHK.TRANS64.TRYWAIT P0, [R12+URZ+0x100], R9 ;  /* 0x000100090c0075a7 */ /* 0x008ee400080011ff */
[----:B---3--:R-:W-:Y:S05]  /*4de0*/  @!P0 BRA `(.L_x_96) ;  /* 0x0000004400048947 */ /* 0x008fea0003800000 */
.L_x_181:
[----:B---3--:R-:W3:Y:S01]  /*4df0*/  LDS.128 R8, [R10+0x190] ;  /* 0x000190000a087984 */ /* 0x008ee20000000c00 */
[----:B------:R-:W-:Y:S01]  /*4e00*/  UISETP.GE.AND UP0, UPT, UR42, 0x1, UPT ;  /* 0x000000012a00788c */ /* 0x000fe2000bf06270 */
[----:B------:R-:W-:Y:S01]  /*4e10*/  @!PT LDS RZ, [RZ] ;  /* 0x00000000fffff984 */ /* 0x000fe20000000800 */
[----:B------:R-:W-:Y:S01]  /*4e20*/  @!PT LDS RZ, [RZ] ;  /* 0x00000000fffff984 */ /* 0x000fe20000000800 */
[----:B------:R-:W-:Y:S01]  /*4e30*/  @!PT LDS RZ, [RZ] ;  /* 0x00000000fffff984 */ /* 0x000fe20000000800 */
[----:B------:R-:W-:Y:S01]  /*4e40*/  @!PT LDS RZ, [RZ] ;  /* 0x00000000fffff984 */ /* 0x000fe20000000800 */
[----:B------:R4:W-:Y:S06]  /*4e50*/  MEMBAR.ALL.CTA ;  /* 0x0000000000007992 */ /* 0x0009ec0000008000 */
[----:B----4-:R-:W4:Y:S01]  /*4e60*/  FENCE.VIEW.ASYNC.S ;  /* 0x00000000000073c6 */ /* 0x010f220000000000 */
[----:B---3--:R-:W-:Y:S11]  /*4e70*/  LOP3.LUT P0, RZ, R10, 0x1, RZ, 0xc0, !PT ;  /* 0x000000010aff7812 */ /* 0x008ff6000780c0ff */
[----:B------:R-:W-:Y:S02]  /*4e80*/  @!UPT UIADD3 URZ, UPT, UPT, URZ, URZ, URZ ;  /* 0x000000fffffff290 */ /* 0x000fe4000fffe0ff */
[----:B----4-:R-:W-:Y:S01]  /*4e90*/  VOTEU.ANY UP1, P0 ;  /* 0x0000000000ff7886 */ /* 0x010fe20000020100 */
[----:B------:R-:W-:Y:S11]  /*4ea0*/  PLOP3.LUT P0, PT, PT, PT, UP1, 0x80, 0x8 ;  /* 0x000000000008781c */ /* 0x000ff60003f0f018 */
[----:B------:R-:W-:Y:S02]  /*4eb0*/  @!UPT UIADD3 URZ, UPT, UPT, URZ, URZ, URZ ;  /* 0x000000fffffff290 */ /* 0x000fe4000fffe0ff */
[----:B------:R-:W-:Y:S02]  /*4ec0*/  @P0 SHF.R.U32.HI R0, RZ, 0x10, R9 ;  /* 0x00000010ff000819 */ /* 0x000fe40000011609 */
[----:B------:R-:W-:Y:S02]  /*4ed0*/  @P0 MOV R6, R8 ;  /* 0x0000000800060202 */ /* 0x000fe40000000f00 */
[----:B------:R-:W-:Y:S01]  /*4ee0*/  @P0 R2UR UR4, R0 ;  /* 0x00000000000402ca */ /* 0x000fe200000e0000 */
[----:B------:R-:W-:Y:S01]  /*4ef0*/  VIADD R0, R12, 0x110 ;  /* 0x000001100c007836 */ /* 0x000fe20000000000 */
[----:B------:R-:W-:Y:S02]  /*4f00*/  @P0 LOP3.LUT R8, R9, 0xffff, RZ, 0xc0, !PT ;  /* 0x0000ffff09080812 */ /* 0x000fe400078ec0ff */
[----:B------:R-:W-:Y:S02]  /*4f10*/  @P0 R2UR UR6, R6 ;  /* 0x00000000060602ca */ /* 0x000fe400000e0000 */
[----:B------:R-:W-:Y:S02]  /*4f20*/  PRMT R0, RZ, 0x654, R0 ;  /* 0x00000654ff007816 */ /* 0x000fe40000000000 */
[----:B------:R-:W-:Y:S02]  /*4f30*/  @P0 R2UR UR5, R8 ;  /* 0x00000000080502ca */ /* 0x000fe400000e0000 */
[----:B------:R3:W-:Y:S03]  /*4f40*/  SYNCS.ARRIVE.TRANS64.RED.A1T0 RZ, [R0+URZ], RZ ;  /* 0x000000ff00ff79a7 */ /* 0x0007e600081004ff */
[----:B------:R-:W-:Y:S04]  /*4f50*/  @UP1 UMOV UR29, UR4 ;  /* 0x00000004001d1c82 */ /* 0x000fe80008000000 */
[----:B------:R-:W-:Y:S04]  /*4f60*/  @UP1 UMOV UR14, UR6 ;  /* 0x00000006000e1c82 */ /* 0x000fe80008000000 */
[----:B------:R-:W-:Y:S01]  /*4f70*/  @UP1 UMOV UR13, UR5 ;  /* 0x00000005000d1c82 */ /* 0x000fe20008000000 */
[----:B------:R-:W-:Y:S05]  /*4f80*/  BRA.U !UP0, `(.L_x_97) ;  /* 0x0000000108a47547 */ /* 0x000fea000b800000 */
[----:B------:R-:W-:Y:S02]  /*4f90*/  UIMAD.WIDE.U32 UR8, UR13, UR35, URZ ;  /* 0x000000230d0872a5 */ /* 0x000fe4000f8e00ff */
[----:B------:R-:W-:Y:S02]  /*4fa0*/  UIMAD.WIDE.U32 UR10, UR14, UR32, URZ ;  /* 0x000000200e0a72a5 */ /* 0x000fe4000f8e00ff */
[----:B------:R-:W-:Y:S02]  /*4fb0*/  USEL UR4, UR30, UR38, !UP5 ;  /* 0x000000261e047287 */ /* 0x000fe4000e800000 */
[----:B------:R-:W-:Y:S02]  /*4fc0*/  USEL UR7, UR31, UR39, !UP6 ;  /* 0x000000271f077287 */ /* 0x000fe4000f000000 */
[----:B--2---:R-:W-:Y:S02]  /*4fd0*/  UIMAD.WIDE.U32 UR16, UR4, UR22, URZ ;  /* 0x00000016041072a5 */ /* 0x004fe4000f8e00ff */
[----:B------:R-:W-:Y:S01]  /*4fe0*/  UIMAD.WIDE.U32 UR18, UR7, UR22, URZ ;  /* 0x00000016071272a5 */ /* 0x000fe2000f8e00ff */
[----:B------:R-:W-:Y:S02]  /*4ff0*/  UMOV UR5, UR9 ;  /* 0x0000000900057c82 */ /* 0x000fe40008000000 */
[----:B------:R-:W-:Y:S03]  /*5000*/  USHF.R.U32.HI UR6, URZ, UR40, UR5 ;  /* 0x00000028ff067299 */ /* 0x000fe60008011605 */
[----:B------:R-:W-:Y:S01]  /*5010*/  UMOV UR5, UR11 ;  /* 0x0000000b00057c82 */ /* 0x000fe20008000000 */
[----:B------:R-:W-:Y:S02]  /*5020*/  USEL UR6, UR13, UR6, !UP5 ;  /* 0x000000060d067287 */ /* 0x000fe4000e800000 */
[----:B------:R-:W-:Y:S02]  /*5030*/  USHF.R.U32.HI UR8, URZ, UR33, UR5 ;  /* 0x00000021ff087299 */ /* 0x000fe40008011605 */
[----:B------:R-:W-:Y:S01]  /*5040*/  UIMAD.WIDE.U32 UR10, UR6, UR22, URZ ;  /* 0x00000016060a72a5 */ /* 0x000fe2000f8e00ff */
[----:B------:R-:W-:Y:S02]  /*5050*/  UMOV UR5, UR17 ;  /* 0x0000001100057c82 */ /* 0x000fe40008000000 */
[----:B------:R-:W-:Y:S03]  /*5060*/  @UP4 USHF.R.U32.HI UR4, URZ, UR23, UR5 ;  /* 0x00000017ff044299 */ /* 0x000fe60008011605 */
[----:B------:R-:W-:Y:S01]  /*5070*/  UMOV UR5, UR19 ;  /* 0x0000001300057c82 */ /* 0x000fe20008000000 */
[----:B------:R-:W-:Y:S02]  /*5080*/  UIMAD UR4, UR42, UR4, URZ ;  /* 0x000000042a0472a4 */ /* 0x000fe4000f8e02ff */
[----:B------:R-:W-:Y:S02]  /*5090*/  @UP4 USHF.R.U32.HI UR7, URZ, UR23, UR5 ;  /* 0x00000017ff074299 */ /* 0x000fe40008011605 */
[----:B------:R-:W-:Y:S02]  /*50a0*/  USEL UR5, UR14, UR8, !UP6 ;  /* 0x000000080e057287 */ /* 0x000fe4000f000000 */
[----:B------:R-:W-:Y:S02]  /*50b0*/  UIMAD UR8, UR42, UR7, URZ ;  /* 0x000000072a0872a4 */ /* 0x000fe4000f8e02ff */
[----:B------:R-:W-:Y:S03]  /*50c0*/  UISETP.GE.AND UP0, UPT, UR6, UR4, UPT ;  /* 0x000000040600728c */ /* 0x000fe6000bf06270 */
[----:B------:R-:W-:Y:S01]  /*50d0*/  UMOV UR4, UR11 ;  /* 0x0000000b00047c82 */ /* 0x000fe20008000000 */
[----:B------:R-:W-:Y:S02]  /*50e0*/  UISETP.GE.OR UP0, UPT, UR5, UR8, UP0 ;  /* 0x000000080500728c */ /* 0x000fe40008706670 */
[----:B------:R-:W-:Y:S02]  /*50f0*/  USHF.R.U32.HI UR4, URZ, UR23, UR4 ;  /* 0x00000017ff047299 */ /* 0x000fe40008011604 */
[----:B------:R-:W-:Y:S02]  /*5100*/  UIMAD.WIDE.U32 UR8, UR5, UR22, URZ ;  /* 0x00000016050872a5 */ /* 0x000fe4000f8e00ff */
[----:B------:R-:W-:Y:S04]  /*5110*/  USEL UR10, UR6, UR4, !UP4 ;  /* 0x00000004060a7287 */ /* 0x000fe8000e000000 */
[----:B------:R-:W-:Y:S01]  /*5120*/  UIADD3 UR11, UPT, UPT, -UR10, URZ, URZ ;  /* 0x000000ff0a0b7290 */ /* 0x000fe2000fffe1ff */
[----:B------:R-:W-:Y:S02]  /*5130*/  @!UP0 UMOV UR4, UR9 ;  /* 0x0000000900048c82 */ /* 0x000fe40008000000 */
[----:B------:R-:W-:Y:S02]  /*5140*/  @!UP0 USHF.R.U32.HI UR4, URZ, UR23, UR4 ;  /* 0x00000017ff048299 */ /* 0x000fe40008011604 */
[----:B------:R-:W-:Y:S02]  /*5150*/  UIMAD UR8, UR42, UR11, UR6 ;  /* 0x0000000b2a0872a4 */ /* 0x000fe4000f8e0206 */
[----:B------:R-:W-:Y:S04]  /*5160*/  @!UP0 USEL UR4, UR5, UR4, !UP4 ;  /* 0x0000000405048287 */ /* 0x000fe8000e000000 */
[----:B------:R-:W-:Y:S02]  /*5170*/  @!UP0 UIMAD UR8, UR7, UR8, UR4 ;  /* 0x00000008070882a4 */ /* 0x000fe4000f8e0204 */
[----:B------:R-:W-:Y:S02]  /*5180*/  @!UP0 UIADD3 UR9, UPT, UPT, UR10, -UR4, URZ ;  /* 0x800000040a098290 */ /* 0x000fe4000fffe0ff */
[----:B------:R-:W-:Y:S02]  /*5190*/  UIADD3 UR4, UPT, UPT, -UR5, URZ, URZ ;  /* 0x000000ff05047290 */ /* 0x000fe4000fffe1ff */
[----:B------:R-:W-:Y:S02]  /*51a0*/  UIADD3 UR7, UPT, UPT, -UR6, URZ, URZ ;  /* 0x000000ff06077290 */ /* 0x000fe4000fffe1ff */
[----:B------:R-:W-:Y:S02]  /*51b0*/  @!UP0 UIMAD UR6, UR9, UR42, UR5 ;  /* 0x0000002a090682a4 */ /* 0x000fe4000f8e0205 */
[----:B------:R-:W-:Y:S02]  /*51c0*/  UIMAD UR14, UR15, UR4, UR14 ;  /* 0x000000040f0e72a4 */ /* 0x000fe4000f8e020e */
[----:B------:R-:W-:Y:S01]  /*51d0*/  UIMAD UR4, UR34, UR7, UR13 ;  /* 0x00000007220472a4 */ /* 0x000fe2000f8e020d */
[----:B------:R-:W-:Y:S02]  /*51e0*/  @!UP0 UMOV UR5, UR8 ;  /* 0x0000000800058c82 */ /* 0x000fe40008000000 */
[----:B------:R-:W-:Y:S02]  /*51f0*/  UIMAD UR14, UR5, UR15, UR14 ;  /* 0x0000000f050e72a4 */ /* 0x000fe4000f8e020e */
[----:B------:R-:W-:Y:S11]  /*5200*/  UIMAD UR13, UR6, UR34, UR4 ;  /* 0x00000022060d72a4 */ /* 0x000ff6000f8e0204 */
[----:B------:R-:W-:Y:S01]  /*5210*/  @!UPT UIADD3 URZ, UPT, UPT, URZ, URZ, URZ ;  /* 0x000000fffffff290 */ /* 0x000fe2000fffe0ff */
.L_x_97:
[----:B------:R-:W4:Y:S01]  /*5220*/  @!UP2 LDCU.128 UR8, c[0x0][0xb10] ;  /* 0x00016200ff08a7ac */ /* 0x000f220008000c00 */
[C---:B-1----:R-:W-:Y:S02]  /*5230*/  ISETP.NE.U32.AND P1, PT, R4.reuse, RZ, PT ;  /* 0x000000ff0400720c */ /* 0x042fe40003f25070 */
[----:B------:R-:W-:Y:S02]  /*5240*/  ISETP.NE.U32.AND P0, PT, R4, RZ, PT ;  /* 0x000000ff0400720c */ /* 0x000fe40003f05070 */
[C---:B------:R-:W-:Y:S02]  /*5250*/  ISETP.NE.AND.EX P1, PT, R5.reuse, RZ, PT, P1 ;  /* 0x000000ff0500720c */ /* 0x040fe40003f25310 */
[----:B------:R-:W-:Y:S01]  /*5260*/  ISETP.NE.AND.EX P0, PT, R5, RZ, PT, P0 ;  /* 0x000000ff0500720c */ /* 0x000fe20003f05300 */
[----:B------:R-:W1:Y:S01]  /*5270*/  @!UP2 LDCU UR5, c[0x0][0xb0c] ;  /* 0x00016180ff05a7ac */ /* 0x000e620008000800 */
[----:B------:R-:W-:Y:S01]  /*5280*/  SHF.L.U32 R9, R15, 0x1f, RZ ;  /* 0x0000001f0f097819 */ /* 0x000fe200000006ff */
[----:B------:R-:W-:Y:S02]  /*5290*/  USHF.L.U32 UR26, UR28, 0x7, URZ ;  /* 0x000000071c1a7899 */ /* 0x000fe400080006ff */
[----:B------:R-:W-:Y:S02]  /*52a0*/  USHF.L.U32 UR27, UR20, 0x6, URZ ;  /* 0x00000006141b7899 */ /* 0x000fe400080006ff */
[----:B----4-:R-:W-:Y:S07]  /*52b0*/  UIMAD.WIDE.U32 UR6, UR14, UR8, URZ ;  /* 0x000000080e0672a5 */ /* 0x010fee000f8e00ff */
[----:B------:R-:W-:Y:S01]  /*52c0*/  @!UP2 UMOV UR4, UR7 ;  /* 0x000000070004ac82 */ /* 0x000fe20008000000 */
[----:B-1----:R-:W-:Y:S02]  /*52d0*/  @!UP2 UISETP.NE.AND UP0, UPT, UR5, 0x1, UPT ;  /* 0x000000010500a88c */ /* 0x002fe4000bf05270 */
[----:B------:R-:W-:Y:S02]  /*52e0*/  @!UP2 USHF.R.U32.HI UR4, URZ, UR9, UR4 ;  /* 0x00000009ff04a299 */ /* 0x000fe40008011604 */
[----:B------:R-:W-:Y:S02]  /*52f0*/  UIMAD.WIDE.U32 UR6, UR13, UR11, URZ ;  /* 0x0000000b0d0672a5 */ /* 0x000fe4000f8e00ff */
[----:B------:R-:W-:Y:S02]  /*5300*/  @!UP2 USEL UR8, UR14, UR4, !UP0 ;  /* 0x000000040e08a287 */ /* 0x000fe4000c000000 */
[----:B------:R-:W-:Y:S03]  /*5310*/  @!UP2 UISETP.NE.AND UP0, UPT, UR10, 0x1, UPT ;  /* 0x000000010a00a88c */ /* 0x000fe6000bf05270 */
[----:B------:R-:W-:Y:S02]  /*5320*/  @!UP2 UMOV UR6, UR7 ;  /* 0x000000070006ac82 */ /* 0x000fe40008000000 */
[----:B------:R-:W1:Y:S02]  /*5330*/  @!UP2 LDCU UR4, c[0x0][0xb20] ;  /* 0x00016400ff04a7ac */ /* 0x000e640008000800 */
[----:B-1----:R-:W-:Y:S04]  /*5340*/  @!UP2 USHF.R.U32.HI UR6, URZ, UR4, UR6 ;  /* 0x00000004ff06a299 */ /* 0x002fe80008011606 */
[----:B------:R-:W-:Y:S04]  /*5350*/  @!UP2 USEL UR6, UR13, UR6, !UP0 ;  /* 0x000000060d06a287 */ /* 0x000fe8000c000000 */
[----:B------:R-:W-:Y:S02]  /*5360*/  @!UP2 UIADD3 UR4, UPT, UPT, -UR8, UR6, URZ ;  /* 0x000000060804a290 */ /* 0x000fe4000fffe1ff */
[----:B------:R-:W-:Y:S02]  /*5370*/  @!UP2 UIADD3 UR6, UPT, UPT, UR8, -UR6, URZ ;  /* 0x800000060806a290 */ /* 0x000fe4000fffe0ff */
[----:B------:R-:W-:Y:S02]  /*5380*/  @!UP2 UIMAD UR14, UR4, UR5, UR14 ;  /* 0x00000005040ea2a4 */ /* 0x000fe4000f8e020e */
[----:B------:R-:W-:Y:S01]  /*5390*/  @!UP2 UIMAD UR13, UR6, UR10, UR13 ;  /* 0x0000000a060da2a4 */ /* 0x000fe2000f8e020d */
[----:B------:R-:W-:Y:S11]  /*53a0*/  BRA.U UP3, `(.L_x_98) ;  /* 0x0000000103107547 */ /* 0x000ff6000b800000 */
[----:B---3--:R-:W-:Y:S04]  /*53b0*/  MOV R0, UR44 ;  /* 0x0000002c00007c02 */ /* 0x008fe80008000f00 */
[----:B------:R-:W-:Y:S04]  /*53c0*/  SHF.L.U32 R11, R0, 0x1f, RZ ;  /* 0x0000001f000b7819 */ /* 0x000fe800000006ff */
[----:B------:R-:W1:Y:S02]  /*53d0*/  SYNCS.PHASECHK.TRANS64.TRYWAIT P2, [UR21+0xf8], R11 ;  /* 0x0000f80bff0075a7 */ /* 0x000e640008041115 */
[----:B-1----:R-:W-:Y:S05]  /*53e0*/  @!P2 BRA `(.L_x_99) ;  /* 0x0000003c0098a947 */ /* 0x002fea0003800000 */
.L_x_98:
[----:B------:R-:W-:Y:S05]  /*53f0*/  @!P1 BRA `(.L_x_100) ;  /* 0x0000000000309947 */ /* 0x000fea0003800000 */
[----:B------:R-:W-:Y:S01]  /*5400*/  ISETP.NE.U32.AND P1, PT, R2, RZ, PT ;  /* 0x000000ff0200720c */ /* 0x000fe20003f25070 */
[----:B------:R-:W4:Y:S01]  /*5410*/  LDCU.64 UR4, c[0x0][0x358] ;  /* 0x00006b00ff0477ac */ /* 0x000f220008000a00 */
[----:B------:R-:W-:Y:S02]  /*5420*/  IMAD.MOV.U32 R90, RZ, RZ, 0x1 ;  /* 0x00000001ff5a7424 */ /* 0x000fe400078e00ff */
[----:B------:R-:W-:Y:S11]  /*5430*/  ISETP.NE.AND.EX P1, PT, R3, RZ, PT, P1 ;  /* 0x000000ff0300720c */ /* 0x000ff60003f25310 */
[----:B------:R-:W-:Y:S02]  /*5440*/  @!UPT UIADD3 URZ, UPT, UPT, URZ, URZ, URZ ;  /* 0x000000fffffff290 */ /* 0x000fe4000fffe0ff */
[----:B-1----:R-:W1:Y:S01]  /*5450*/  @P1 LDC.64 R10, c[0x0][0x888] ;  /* 0x00022200ff0a1b82 */ /* 0x002e620000000a00 */
[----:B---3--:R-:W-:Y:S04]  /*5460*/  @P1 IMAD R0, R4, UR36, RZ ;  /* 0x0000002404001c24 */ /* 0x008fe8000f8e02ff */
[----:B-1----:R-:W-:Y:S04]  /*5470*/  @P1 IMAD.WIDE R10, R0, 0x4, R10 ;  /* 0x00000004000a1825 */ /* 0x002fe800078e020a */
[----:B------:R-:W-:Y:S01]  /*5480*/  HFMA2 R0, -RZ, RZ, 0, 5.9604644775390625e-08 ;  /* 0x00000001ff007431 */ /* 0x000fe200000001ff */
[----:B----45:R4:W5:Y:S04]  /*5490*/  @P1 LDG.E R41, desc[UR4][R10.64] ;  /* 0x000000040a291981 */ /* 0x030968000c1e1900 */
[----:B------:R-:W-:Y:S01]  /*54a0*/  @!P1 PRMT R90, R0, 0x7610, R90 ;  /* 0x00007610005a9816 */ /* 0x000fe2000000005a */
[----:B----4-:R-:W1:Y:S06]  /*54b0*/  @!P1 LDC R41, c[0x0][0x880] ;  /* 0x00022000ff299b82 */ /* 0x010e6c0000000800 */
.L_x_100:
[----:B-1---5:R-:W-:Y:S01]  /*54c0*/  @!P0 FSETP.EQ.AND P1, PT, R41, RZ, PT ;  /* 0x000000ff2900820b */ /* 0x022fe20003f22000 */
[----:B------:R-:W-:Y:S01]  /*54d0*/  @!UPT UIADD3 URZ, UPT, UPT, URZ, URZ, URZ ;  /* 0x000000fffffff290 */ /* 0x000fe2000fffe0ff */
[----:B------:R-:W-:Y:S11]  /*54e0*/  @!P0 BRA `(.L_x_101) ;  /* 0x0000000000188947 */ /* 0x000ff60003800000 */
[----:B------:R-:W-:Y:S02]  /*54f0*/  LOP3.LUT P0, RZ, R90, 0xff, RZ, 0xc0, !PT ;  /* 0x000000ff5aff7812 */ /* 0x000fe4000780c0ff */
[----:B------:R-:W-:Y:S04]  /*5500*/  ISETP.NE.U32.AND P1, PT, R2, RZ, PT ;  /* 0x000000ff0200720c */ /* 0x000fe80003f25070 */
[----:B------:R-:W-:Y:S04]  /*5510*/  ISETP.NE.AND.EX P1, PT, R3, RZ, PT, P1 ;  /* 0x000000ff0300720c */ /* 0x000fe80003f25310 */
[----:B------:R-:W-:Y:S03]  /*5520*/  PLOP3.LUT P1, PT, P1, PT, PT, 0x8, 0x80 ;  /* 0x000000000080781c */ /* 0x000fe60000f2e170 */
[----:B------:R-:W-:Y:S11]  /*5530*/  @P0 FSETP.EQ.AND P1, PT, R41, RZ, PT ;  /* 0x000000ff2900020b */ /* 0x000ff60003f22000 */
[----:B------:R-:W-:Y:S02]  /*5540*/  @!UPT UIADD3 URZ, UPT, UPT, URZ, URZ, URZ ;  /* 0x000000fffffff290 */ /* 0x000fe4000fffe0ff */
.L_x_101:
[----:B------:R-:W1:Y:S01]  /*5550*/  SYNCS.PHASECHK.TRANS64.TRYWAIT P2, [UR21+0xe0], R9 ;  /* 0x0000e009ff0075a7 */ /* 0x000e620008041115 */
[----:B------:R-:W-:Y:S04]  /*5560*/  ELECT P0, URZ, PT ;  /* 0x0000000000ff782f */ /* 0x000fe80003800000 */
[----:B------:R-:W-:Y:S11]  /*5570*/  PLOP3.LUT P1, PT, P1, P0, PT, 0xf2, 0x2f ;  /* 0x00000000002f781c */ /* 0x000ff60000f21e72 */
[----:B------:R-:W-:Y:S02]  /*5580*/  @!UPT UIADD3 URZ, UPT, UPT, URZ, URZ, URZ ;  /* 0x000000fffffff290 */ /* 0x000fe4000fffe0ff */
[----:B------:R-:W-:Y:S05]  /*5590*/  @!P1 IADD3 R8, P0, PT, R16, 0x580, RZ ;  /* 0x0000058010089810 */ /* 0x000fea0007f1e0ff */
[----:B------:R-:W-:Y:S01]  /*55a0*/  @!P1 IMAD.X R6, RZ, RZ, R17, P0 ;  /* 0x000000ffff069224 */ /* 0x000fe200000e0611 */
[----:B-1----:R-:W-:Y:S07]  /*55b0*/  @!P2 BRA `(.L_x_102) ;  /* 0x0000003c003ca947 */ /* 0x002fee0003800000 */
.L_x_184:
[----:B------:R-:W-:Y:S01]  /*55c0*/  @!P1 R2UR UR5, R8 ;  /* 0x00000000080592ca */ /* 0x000fe200000e0000 */
[----:B------:R-:W-:Y:S01]  /*55d0*/  VOTEU.ALL UP0, P1 ;  /* 0x0000000000ff7886 */ /* 0x000fe20000800000 */
[----:B------:R-:W-:Y:S01]  /*55e0*/  @!P1 R2UR UR4, R6 ;  /* 0x00000000060492ca */ /* 0x000fe200000e0000 */
[----:B------:R-:W-:Y:S01]  /*55f0*/  UMOV UR16, 0x0 ;  /* 0x0000000000107882 */ /* 0x000fe20000000000 */
[----:B------:R-:W-:Y:S01]  /*5600*/  UMOV UR17, 0x10000000 ;  /* 0x1000000000117882 */ /* 0x000fe20000000000 */
[----:B------:R-:W-:Y:S01]  /*5610*/  UMOV UR28, UR36 ;  /* 0x00000024001c7c82 */ /* 0x000fe20008000000 */
[----:B------:R-:W-:Y:S01]  /*5620*/  @!UP0 UIADD3 UR24, UPT, UPT, UR21, 0x200, URZ ;  /* 0x0000020015188890 */ /* 0x000fe2000fffe0ff */
[----:B-1-3--:R-:W-:Y:S01]  /*5630*/  @!P1 IMAD.MOV.U32 R0, RZ, RZ, 0x1000 ;  /* 0x00001000ff009424 */ /* 0x00afe200078e00ff */
[----:B------:R-:W-:Y:S01]  /*5640*/  @!UP0 UIADD3 UR10, UPT, UPT, UR26, 0x40, URZ ;  /* 0x000000401a0a8890 */ /* 0x000fe2000fffe0ff */
[----:B------:R-:W-:Y:S01]  /*5650*/  VIADD R14, R14, 0x1 ;  /* 0x000000010e0e7836 */ /* 0x000fe20000000000 */
[----:B------:R-:W-:Y:S01]  /*5660*/  @!UP0 UIADD3 UR8, UPT, UPT, UR21, 0xa00, URZ ;  /* 0x00000a0015088890 */ /* 0x000fe2000fffe0ff */
[----:B------:R-:W-:Y:S02]  /*5670*/  VOTEU.ALL UP0, P1 ;  /* 0x0000000000ff7886 */ /* 0x000fe40000800000 */
[----:B------:R-:W-:Y:S01]  /*5680*/  IMAD.U32 R10, RZ, RZ, UR5 ;  /* 0x00000005ff0a7e24 */ /* 0x000fe2000f8e00ff */
[----:B------:R-:W-:Y:S01]  /*5690*/  UMOV UR9, UR25 ;  /* 0x0000001900097c82 */ /* 0x000fe20008000000 */
[----:B------:R-:W-:Y:S01]  /*56a0*/  IMAD.U32 R11, RZ, RZ, UR4 ;  /* 0x00000004ff0b7e24 */ /* 0x000fe2000f8e00ff */
[----:B------:R-:W-:Y:S01]  /*56b0*/  UMOV UR11, UR27 ;  /* 0x0000001b000b7c82 */ /* 0x000fe20008000000 */
[----:B------:R-:W-:Y:S01]  /*56c0*/  UMOV UR12, UR36 ;  /* 0x00000024000c7c82 */ /* 0x000fe20008000000 */
[----:B------:R-:W-:Y:S01]  /*56d0*/  @!P1 R2UR UR4, R10 ;  /* 0x000000000a0492ca */ /* 0x000fe200000e0000 */
[----:B------:R-:W-:Y:S01]  /*56e0*/  UPRMT UR6, UR45, 0x654, UR25 ;  /* 0x000006542d067896 */ /* 0x000fe20008000019 */
[----:B------:R-:W-:Y:S11]  /*56f0*/  @!P1 R2UR UR5, R11 ;  /* 0x000000000b0592ca */ /* 0x000ff600000e0000 */
[----:B------:R-:W-:Y:S02]  /*5700*/  @!UPT UIADD3 URZ, UPT, UPT, URZ, URZ, URZ ;  /* 0x000000fffffff290 */ /* 0x000fe4000fffe0ff */
[----:B------:R1:W-:Y:S01]  /*5710*/  @!UP0 UTMALDG.3D [UR24], [UR4], desc[UR16] ;  /* 0x00001018040085b4 */ /* 0x0003e20008011000 */
[----:B------:R-:W-:Y:S05]  /*5720*/  VOTEU.ALL UP0, P1 ;  /* 0x0000000000ff7886 */ /* 0x000fea0000800000 */
[----:B------:R1:W-:Y:S01]  /*5730*/  @!UP0 UTMALDG.3D [UR8], [UR4], desc[UR16] ;  /* 0x00001008040085b4 */ /* 0x0003e20008011000 */
[----:B------:R1:W-:Y:S01]  /*5740*/  @!P1 SYNCS.ARRIVE.TRANS64.RED.A0TR RZ, [UR21+0xd0], R0 ;  /* 0x0000d000ffff99a7 */ /* 0x0003e20008300415 */
[----:B------:R-:W-:Y:S01]  /*5750*/  SYNCS.ARRIVE.TRANS64.RED.A1T0 RZ, [UR6], RZ ;  /* 0x000000ffffff79a7 */ /* 0x000fe20008100406 */
[----:B------:R-:W3:Y:S02]  /*5760*/  SYNCS.PHASECHK.TRANS64.TRYWAIT P0, [UR21+0xe8], R9 ;  /* 0x0000e809ff0075a7 */ /* 0x000ee40008001115 */
[----:B-1-3--:R-:W-:Y:S05]  /*5770*/  @!P0 BRA `(.L_x_103) ;  /* 0x0000003800e48947 */ /* 0x00afea0003800000 */
.L_x_186:
[----:B------:R-:W-:Y:S01]  /*5780*/  UIADD3 UR28, UPT, UPT, UR13, UR62, URZ ;  /* 0x0000003e0d1c7290 */ /* 0x000fe2000fffe0ff */
[----:B------:R-:W-:Y:S01]  /*5790*/  @!P1 IADD3 R6, P0, PT, R16, 0x580, RZ ;  /* 0x0000058010069810 */ /* 0x000fe20007f1e0ff */
[----:B------:R-:W-:Y:S01]  /*57a0*/  UPLOP3.LUT UP3, UPT, UPT, UPT, UPT, 0x80, 0x8 ;  /* 0x000000000008789c */ /* 0x000fe20003f6f070 */
[----:B------:R-:W-:Y:S01]  /*57b0*/  LOP3.LUT R15, R15, 0x1, RZ, 0x3c, !PT ;  /* 0x000000010f0f7812 */ /* 0x000fe200078e3cff */
[----:B------:R-:W-:Y:S01]  /*57c0*/  VOTEU.ALL UP0, P1 ;  /* 0x0000000000ff7886 */ /* 0x000fe20000800000 */
[----:B------:R-:W-:Y:S01]  /*57d0*/  @!P1 R2UR UR5, R6 ;  /* 0x00000000060592ca */ /* 0x000fe200000e0000 */
[----:B-1----:R-:W-:Y:S01]  /*57e0*/  @!P1 IMAD.X R0, RZ, RZ, R17, P0 ;  /* 0x000000ffff009224 */ /* 0x002fe200000e0611 */
[----:B------:R-:W-:Y:S01]  /*57f0*/  UMOV UR6, 0x0 ;  /* 0x0000000000067882 */ /* 0x000fe20000000000 */
[----:B------:R-:W-:Y:S01]  /*5800*/  UMOV UR7, 0x10000000 ;  /* 0x1000000000077882 */ /* 0x000fe20000000000 */
[----:B------:R-:W-:Y:S01]  /*5810*/  @!UP0 UIADD3 UR18, UPT, UPT, UR26, 0x20, URZ ;  /* 0x000000201a128890 */ /* 0x000fe2000fffe0ff */
[----:B------:R-:W-:Y:S01]  /*5820*/  ISETP.NE.AND P0, PT, R14, 0x2, PT ;  /* 0x000000020e00780c */ /* 0x000fe20003f05270 */
[----:B------:R-:W-:Y:S01]  /*5830*/  @!UP0 UIADD3 UR16, UPT, UPT, UR21, 0x1200, URZ ;  /* 0x0000120015108890 */ /* 0x000fe2000fffe0ff */
[----:B------:R-:W-:Y:S01]  /*5840*/  @!P1 R2UR UR4, R0 ;  /* 0x00000000000492ca */ /* 0x000fe200000e0000 */
[----:B------:R-:W-:Y:S01]  /*5850*/  @!UP0 UIADD3 UR17, UPT, UPT, UR21, 0xd8, URZ ;  /* 0x000000d815118890 */ /* 0x000fe2000fffe0ff */
[----:B------:R-:W-:Y:S01]  /*5860*/  SEL R0, RZ, 0x1, P0 ;  /* 0x00000001ff007807 */ /* 0x000fe20000000000 */
[----:B------:R-:W-:Y:S01]  /*5870*/  @!UP0 UIADD3 UR10, UPT, UPT, UR26, 0x60, URZ ;  /* 0x000000601a0a8890 */ /* 0x000fe2000fffe0ff */
[----:B------:R-:W-:Y:S01]  /*5880*/  SEL R14, R14, RZ, P0 ;  /* 0x000000ff0e0e7207 */ /* 0x000fe20000000000 */
[----:B------:R-:W-:Y:S01]  /*5890*/  @!UP0 UIADD3 UR8, UPT, UPT, UR21, 0x1a00, URZ ;  /* 0x00001a0015088890 */ /* 0x000fe2000fffe0ff */
[----:B------:R-:W-:Y:S01]  /*58a0*/  IMAD.U32 R8, RZ, RZ, UR5 ;  /* 0x00000005ff087e24 */ /* 0x000fe2000f8e00ff */
[----:B------:R-:W-:Y:S01]  /*58b0*/  VOTEU.ALL UP0, P1 ;  /* 0x0000000000ff7886 */ /* 0x000fe20000800000 */
[----:B------:R-:W-:Y:S01]  /*58c0*/  UMOV UR19, UR27 ;  /* 0x0000001b00137c82 */ /* 0x000fe20008000000 */
[----:B------:R-:W-:Y:S01]  /*58d0*/  UMOV UR20, UR36 ;  /* 0x0000002400147c82 */ /* 0x000fe20008000000 */
[----:B------:R-:W-:Y:S01]  /*58e0*/  UMOV UR11, UR27 ;  /* 0x0000001b000b7c82 */ /* 0x000fe20008000000 */
[----:B------:R-:W-:Y:S01]  /*58f0*/  UMOV UR12, UR36 ;  /* 0x00000024000c7c82 */ /* 0x000fe20008000000 */
[----:B------:R-:W-:Y:S01]  /*5900*/  UMOV UR9, UR17 ;  /* 0x0000001100097c82 */ /* 0x000fe20008000000 */
[----:B------:R-:W-:Y:S01]  /*5910*/  IMAD.U32 R9, RZ, RZ, UR4 ;  /* 0x00000004ff097e24 */ /* 0x000fe2000f8e00ff */
[----:B------:R-:W-:Y:S01]  /*5920*/  @!P1 R2UR UR4, R8 ;  /* 0x00000000080492ca */ /* 0x000fe200000e0000 */
[----:B------:R-:W-:Y:S01]  /*5930*/  UMOV UR36, UR29 ;  /* 0x0000001d00247c82 */ /* 0x000fe20008000000 */
[----:B------:R-:W-:Y:S02]  /*5940*/  LOP3.LUT R13, R13, R0, RZ, 0x3c, !PT ;  /* 0x000000000d0d7212 */ /* 0x000fe400078e3cff */
[----:B------:R-:W-:Y:S11]  /*5950*/  @!P1 R2UR UR5, R9 ;  /* 0x00000000090592ca */ /* 0x000ff600000e0000 */
[----:B------:R-:W-:Y:S02]  /*5960*/  @!UPT UIADD3 URZ, UPT, UPT, URZ, URZ, URZ ;  /* 0x000000fffffff290 */ /* 0x000fe4000fffe0ff */
[----:B------:R1:W-:Y:S01]  /*5970*/  @!UP0 UTMALDG.3D [UR16], [UR4], desc[UR6] ;  /* 0x00000610040085b4 */ /* 0x0003e20008011000 */
[----:B------:R-:W-:Y:S05]  /*5980*/  VOTEU.ALL UP0, P1 ;  /* 0x0000000000ff7886 */ /* 0x000fea0000800000 */
[----:B------:R3:W-:Y:S01]  /*5990*/  @!UP0 UTMALDG.3D [UR8], [UR4], desc[UR6] ;  /* 0x00000608040085b4 */ /* 0x0007e20008011000 */
[----:B------:R3:W-:Y:S01]  /*59a0*/  @!P1 SYNCS.ARRIVE.TRANS64.RED.A0TR RZ, [UR21+0xd8], R7 ;  /* 0x0000d807ffff99a7 */ /* 0x0007e20008300415 */
[----:B------:R-:W-:Y:S01]  /*59b0*/  SYNCS.ARRIVE.TRANS64.RED.A1T0 RZ, [UR37], RZ ;  /* 0x000000ffffff79a7 */ /* 0x000fe20008100425 */
[----:B-1----:R-:W-:Y:S01]  /*59c0*/  UIADD3 UR20, UPT, UPT, UR14, UR61, URZ ;  /* 0x0000003d0e147290 */ /* 0x002fe2000fffe0ff */
[----:B------:R-:W-:Y:S11]  /*59d0*/  BRA.U UP1, `(.L_x_104) ;  /* 0xfffffff101f07547 */ /* 0x000ff6000b83ffff */
[----:B------:R-:W-:-:S04]  /*59e0*/  SHF.L.U32 R3, R15, 0x1f, RZ ;  /* 0x0000001f0f037819 */ /* 0x000fc800000006ff */
[----:B------:R-:W1:Y:S02]  /*59f0*/  SYNCS.PHASECHK.TRANS64.TRYWAIT P0, [UR21+0xe0], R3 ;  /* 0x0000e003ff0075a7 */ /* 0x000e640008001115 */
[----:B-1----:R-:W-:Y:S05]  /*5a00*/  @!P0 BRA `(.L_x_105) ;  /* 0x0000003800588947 */ /* 0x002fea0003800000 */
.L_x_188:
[----:B-1----:R-:W-:-:S07]  /*5a10*/  MOV R0, UR21 ;  /* 0x0000001500007c02 */ /* 0x002fce0008000f00 */
.L_x_106:
[----:B-1----:R-:W-:-:S04]  /*5a20*/  SHF.L.U32 R3, R15, 0x1f, RZ ;  /* 0x0000001f0f037819 */ /* 0x002fc800000006ff */
[----:B------:R1:W4:Y:S03]  /*5a30*/  SYNCS.PHASECHK.TRANS64.TRYWAIT P0, [R0+URZ+0xe8], R3 ;  /* 0x0000e803000075a7 */ /* 0x00032600080011ff */
[----:B----4-:R-:W-:Y:S05]  /*5a40*/  @!P0 NANOSLEEP.SYNCS 0x989680 ;  /* 0x009896800000895d */ /* 0x010fea0003900000 */
[----:B------:R-:W4:Y:S02]  /*5a50*/  @!P0 SYNCS.PHASECHK.TRANS64 P0, [R0+URZ+0xe8], R3 ;  /* 0x0000e803000085a7 */ /* 0x000f2400080010ff */
[----:B--234-:R-:W-:Y:S05]  /*5a60*/  @P0 EXIT ;  /* 0x000000000000094d */ /* 0x01cfea0003800000 */
[----:B------:R-:W-:Y:S05]  /*5a70*/  BRA `(.L_x_106) ;  /* 0xfffffffc00e87947 */ /* 0x000fea000383ffff */
.L_x_95:
[----:B------:R-:W-:-:S06]  /*5a80*/  UISETP.GE.AND UP0, UPT, UR25, 0x4, UPT ;  /* 0x000000041900788c */ /* 0x000fcc000bf06270 */
[----:B------:R-:W-:-:S13]  /*5a90*/  PLOP3.LUT P0, PT, PT, PT, UP0, 0x80, 0x8 ;  /* 0x000000000008781c */ /* 0x000fda0003f0f008 */
[----:B-1----:R-:W-:Y:S05]  /*5aa0*/  @!P0 EXIT ;  /* 0x000000000000894d */ /* 0x002fea0003800000 */
[----:B------:R-:W-:Y:S01]  /*5ab0*/  BAR.SYNC.DEFER_BLOCKING 0x6, 0xa0 ;  /* 0x0182800000007b1d */ /* 0x000fe20000010000 */
[C---:B------:R-:W-:Y:S01]  /*5ac0*/  IMAD.SHL.U32 R89, R99.reuse, 0x20, RZ ;  /* 0x0000002063597824 */ /* 0x040fe200078e00ff */
[----:B------:R-:W-:Y:S01]  /*5ad0*/  CS2R R96, SRZ ;  /* 0x0000000000607805 */ /* 0x000fe2000001ff00 */
[C---:B------:R-:W-:Y:S01]  /*5ae0*/  IMAD.SHL.U32 R5, R99.reuse, 0x4, RZ ;  /* 0x0000000463057824 */ /* 0x040fe200078e00ff */
[----:B------:R-:W-:Y:S01]  /*5af0*/  CS2R R94, SRZ ;  /* 0x00000000005e7805 */ /* 0x000fe2000001ff00 */
[----:B------:R-:W-:Y:S01]  /*5b00*/  IMAD.U32 R37, R99, 0x10000, RZ ;  /* 0x0001000063257824 */ /* 0x000fe200078e00ff */
[----:B------:R-:W-:Y:S01]  /*5b10*/  UMOV UR44, 0x400 ;  /* 0x00000400002c7882 */ /* 0x000fe20000000000 */
[----:B------:R-:W-:Y:S01]  /*5b20*/  LOP3.LUT R4, R89, 0x80, RZ, 0xc0, !PT ;  /* 0x0000008059047812 */ /* 0x000fe200078ec0ff */
[----:B------:R-:W-:Y:S01]  /*5b30*/  ULEA UR44, UR45, UR44, 0x18 ;  /* 0x0000002c2d2c7291 */ /* 0x000fe2000f8ec0ff */
[----:B------:R-:W1:Y:S01]  /*5b40*/  LDC.64 R84, c[0x0][0x888] ;  /* 0x00022200ff547b82 */ /* 0x000e620000000a00 */
[C---:B------:R-:W-:Y:S01]  /*5b50*/  IMAD.SHL.U32 R7, R91.reuse, 0x400, RZ ;  /* 0x000004005b077824 */ /* 0x040fe200078e00ff */
[----:B------:R-:W-:Y:S01]  /*5b60*/  LOP3.LUT R5, R4, 0x10, R5, 0xf8, !PT ;  /* 0x0000001004057812 */ /* 0x000fe200078ef805 */
[----:B------:R-:W-:Y:S01]  /*5b70*/  IMAD.SHL.U32 R4, R91, 0x200000, RZ ;  /* 0x002000005b047824 */ /* 0x000fe200078e00ff */
[C---:B------:R-:W-:Y:S01]  /*5b80*/  LOP3.LUT R88, R89.reuse, 0xb60, RZ, 0xc0, !PT ;  /* 0x00000b6059587812 */ /* 0x040fe200078ec0ff */
[----:B------:R-:W-:Y:S01]  /*5b90*/  UIADD3 UR4, UPT, UPT, UR44, 0x2200, URZ ;  /* 0x000022002c047890 */ /* 0x000fe2000fffe0ff */
[----:B------:R-:W-:Y:S01]  /*5ba0*/  LOP3.LUT P0, RZ, R89, 0x80, RZ, 0xc0, !PT ;  /* 0x0000008059ff7812 */ /* 0x000fe2000780c0ff */
[----:B------:R-:W-:Y:S01]  /*5bb0*/  IMAD.MOV.U32 R36, RZ, RZ, RZ ;  /* 0x000000ffff247224 */ /* 0x000fe200078e00ff */
[----:B------:R-:W2:Y:S01]  /*5bc0*/  LDC.64 R86, c[0x0][0x890] ;  /* 0x00022400ff567b82 */ /* 0x000ea20000000a00 */
[----:B------:R-:W-:Y:S01]  /*5bd0*/  LOP3.LUT R4, R4, 0x200000, RZ, 0xc0, !PT ;  /* 0x0020000004047812 */ /* 0x000fe200078ec0ff */
[----:B------:R-:W-:Y:S01]  /*5be0*/  IMAD.MOV.U32 R93, RZ, RZ, RZ ;  /* 0x000000ffff5d7224 */ /* 0x000fe200078e00ff */
[----:B------:R-:W-:Y:S01]  /*5bf0*/  LOP3.LUT R88, R88, 0x400, R7, 0xf8, !PT ;  /* 0x0000040058587812 */ /* 0x000fe200078ef807 */
[----:B------:R-:W-:Y:S01]  /*5c00*/  IMAD.U32 R98, RZ, RZ, UR4 ;  /* 0x00000004ff627e24 */ /* 0x000fe2000f8e00ff */
[----:B------:R-:W-:Y:S01]  /*5c10*/  LOP3.LUT R37, R4, 0x400000, R37, 0xf8, !PT ;  /* 0x0040000004257812 */ /* 0x000fe200078ef825 */
[----:B------:R-:W3:Y:S01]  /*5c20*/  LDCU UR58, c[0x0][0x370] ;  /* 0x00006e00ff3a77ac */ /* 0x000ee20008000800 */
[----:B------:R-:W4:Y:S01]  /*5c30*/  LDS R0, [UR44+0x1b0] ;  /* 0x0001b02cff007984 */ /* 0x000f220008000800 */
[----:B------:R-:W1:Y:S01]  /*5c40*/  LDC.64 R82, c[0x0][0x8b0] ;  /* 0x00022c00ff527b82 */ /* 0x000e620000000a00 */
[----:B------:R-:W-:Y:S01]  /*5c50*/  LOP3.LUT R88, R88, R5, RZ, 0xfc, !PT ;  /* 0x0000000558587212 */ /* 0x000fe200078efcff */
[----:B------:R-:W1:Y:S01]  /*5c60*/  LDCU UR43, c[0x0][0xb0c] ;  /* 0x00016180ff2b77ac */ /* 0x000e620008000800 */
[----:B------:R-:W-:Y:S01]  /*5c70*/  LOP3.LUT R99, R99, 0x60, RZ, 0xc0, !PT ;  /* 0x0000006063637812 */ /* 0x000fe200078ec0ff */
[----:B------:R-:W1:Y:S04]  /*5c80*/  LDCU UR63, c[0x0][0xb20] ;  /* 0x00016400ff3f77ac */ /* 0x000e680008000800 */
[----:B------:R-:W1:Y:S01]  /*5c90*/  LDC.64 R80, c[0x0][0x8a8] ;  /* 0x00022a00ff507b82 */ /* 0x000e620000000a00 */
[----:B------:R-:W1:Y:S01]  /*5ca0*/  LDCU UR39, c[0x0][0xb30] ;  /* 0x00016600ff2777ac */ /* 0x000e620008000800 */
[----:B------:R-:W1:Y:S01]  /*5cb0*/  LDCU.64 UR56, c[0x0][0x888] ;  /* 0x00011100ff3877ac */ /* 0x000e620008000a00 */
[----:B------:R-:W1:Y:S01]  /*5cc0*/  LDCU.64 UR40, c[0x0][0xb28] ;  /* 0x00016500ff2877ac */ /* 0x000e620008000a00 */
[----:B------:R-:W1:Y:S01]  /*5cd0*/  LDCU.128 UR52, c[0x0][0xb10] ;  /* 0x00016200ff3477ac */ /* 0x000e620008000c00 */
[----:B------:R-:W1:Y:S01]  /*5ce0*/  LDCU UR47, c[0x0][0x374] ;  /* 0x00006e80ff2f77ac */ /* 0x000e620008000800 */
[----:B------:R-:W-:Y:S01]  /*5cf0*/  UIADD3 UR60, UPT, UPT, UR44, 0x200, URZ ;  /* 0x000002002c3c7890 */ /* 0x000fe2000fffe0ff */
[----:B----4-:R-:W-:Y:S01]  /*5d00*/  IMAD.IADD R37, R0, 0x1, R37 ;  /* 0x0000000100257824 */ /* 0x010fe200078e0225 */
[----:B--23--:R-:W-:-:S10]  /*5d10*/  P2R R0, PR, RZ, 0x1 ;  /* 0x00000001ff007803 */ /* 0x00cfd40000000000 */
.L_x_132:
[C---:B------:R-:W-:Y:S02]  /*5d20*/  LEA R3, R93.reuse, UR44, 0x3 ;  /* 0x0000002c5d037c11 */ /* 0x040fe4000f8e18ff */
[----:B------:R-:W-:Y:S02]  /*5d30*/  SHF.L.U32 R0, R96, 0x1f, RZ ;  /* 0x0000001f60007819 */ /* 0x000fe400000006ff */
[----:B------:R-:W-:Y:S02]  /*5d40*/  LEA R5, R93, UR44, 0x4 ;  /* 0x0000002c5d057c11 */ /* 0x000fe4000f8e20ff */
[----:B------:R-:W2:Y:S02]  /*5d50*/  SYNCS.PHASECHK.TRANS64.TRYWAIT P0, [R3+URZ+0x100], R0 ;  /* 0x00010000030075a7 */ /* 0x000ea400080011ff */
[----:B-12---:R-:W-:Y:S05]  /*5d60*/  @!P0 BRA `(.L_x_107) ;  /* 0x0000003400988947 */ /* 0x006fea0003800000 */
.L_x_189:
[----:B------:R-:W3:Y:S01]  /*5d70*/  LDS.128 R4, [R5+0x190] ;  /* 0x0001900005047984 */ /* 0x000ee20000000c00 */
        /* <DEDUP_REMOVED lines=10> */
[----:B------:R-:W-:Y:S01]  /*5e20*/  PLOP3.LUT P0, PT, PT, PT, UP1, 0x80, 0x8 ;  /* 0x000000000008781c */ /* 0x000fe20003f0f018 */
[----:B------:R-:W-:Y:S11]  /*5e30*/  UP2UR UR46, UPR, URZ, 0x2 ;  /* 0x00000002ff2e7883 */ /* 0x000ff60008000000 */
[----:B------:R-:W-:Y:S01]  /*5e40*/  @!UPT UIADD3 URZ, UPT, UPT, URZ, URZ, URZ ;  /* 0x000000fffffff290 */ /* 0x000fe2000fffe0ff */
[----:B--2---:R-:W-:Y:S02]  /*5e50*/  @P0 SHF.R.U32.HI R0, RZ, 0x10, R5 ;  /* 0x00000010ff000819 */ /* 0x004fe40000011605 */
        /* <DEDUP_REMOVED lines=12> */
[----:B-1----:R-:W-:Y:S02]  /*5f20*/  UIMAD.WIDE.U32 UR4, UR47, UR55, URZ ;  /* 0x000000372f0472a5 */ /* 0x002fe4000f8e00ff */
[----:B------:R-:W-:Y:S02]  /*5f30*/  UIMAD.WIDE.U32 UR6, UR58, UR52, URZ ;  /* 0x000000343a0672a5 */ /* 0x000fe4000f8e00ff */
[----:B------:R-:W-:Y:S02]  /*5f40*/  UISETP.NE.AND UP0, UPT, UR54, 0x1, UPT ;  /* 0x000000013600788c */ /* 0x000fe4000bf05270 */
[----:B------:R-:W-:Y:S02]  /*5f50*/  UIMAD.WIDE.U32 UR8, UR37, UR55, URZ ;  /* 0x00000037250872a5 */ /* 0x000fe4000f8e00ff */
[----:B------:R-:W-:Y:S02]  /*5f60*/  UIMAD.WIDE.U32 UR10, UR38, UR52, URZ ;  /* 0x00000034260a72a5 */ /* 0x000fe4000f8e00ff */
[----:B------:R-:W-:Y:S02]  /*5f70*/  UISETP.NE.AND UP1, UPT, UR43, 0x1, UPT ;  /* 0x000000012b00788c */ /* 0x000fe4000bf25270 */
[----:B------:R-:W-:Y:S01]  /*5f80*/  UISETP.NE.AND UP2, UPT, UR42, 0x1, UPT ;  /* 0x000000012a00788c */ /* 0x000fe2000bf45270 */
[----:B------:R-:W-:Y:S02]  /*5f90*/  UMOV UR4, UR5 ;  /* 0x0000000500047c82 */ /* 0x000fe40008000000 */
[----:B------:R-:W-:Y:S03]  /*5fa0*/  USHF.R.U32.HI UR5, URZ, UR63, UR4 ;  /* 0x0000003fff057299 */ /* 0x000fe60008011604 */
[----:B------:R-:W-:Y:S02]  /*5fb0*/  UMOV UR4, UR7 ;  /* 0x0000000700047c82 */ /* 0x000fe40008000000 */
[----:B------:R-:W-:Y:S02]  /*5fc0*/  USHF.R.U32.HI UR7, URZ, UR53, UR4 ;  /* 0x00000035ff077299 */ /* 0x000fe40008011604 */
[----:B------:R-:W-:Y:S02]  /*5fd0*/  USEL UR4, UR47, UR5, !UP0 ;  /* 0x000000052f047287 */ /* 0x000fe4000c000000 */
[----:B------:R-:W-:Y:S01]  /*5fe0*/  USEL UR7, UR58, UR7, !UP1 ;  /* 0x000000073a077287 */ /* 0x000fe2000c800000 */
[----:B------:R-:W-:Y:S01]  /*5ff0*/  UMOV UR5, UR9 ;  /* 0x0000000900057c82 */ /* 0x000fe20008000000 */
[----:B------:R-:W-:Y:S02]  /*6000*/  UIMAD.WIDE.U32 UR8, UR4, UR40, URZ ;  /* 0x00000028040872a5 */ /* 0x000fe4000f8e00ff */
[----:B------:R-:W-:Y:S03]  /*6010*/  USHF.R.U32.HI UR6, URZ, UR63, UR5 ;  /* 0x0000003fff067299 */ /* 0x000fe60008011605 */
[----:B------:R-:W-:Y:S01]  /*6020*/  UMOV UR5, UR11 ;  /* 0x0000000b00057c82 */ /* 0x000fe20008000000 */
[----:B------:R-:W-:Y:S02]  /*6030*/  UIMAD.WIDE.U32 UR10, UR7, UR40, URZ ;  /* 0x00000028070a72a5 */ /* 0x000fe4000f8e00ff */
[----:B------:R-:W-:Y:S02]  /*6040*/  USHF.R.U32.HI UR12, URZ, UR53, UR5 ;  /* 0x00000035ff0c7299 */ /* 0x000fe40008011605 */
[----:B------:R-:W-:Y:S01]  /*6050*/  USEL UR6, UR37, UR6, !UP0 ;  /* 0x0000000625067287 */ /* 0x000fe2000c000000 */
[----:B------:R-:W-:Y:S02]  /*6060*/  UMOV UR5, UR9 ;  /* 0x0000000900057c82 */ /* 0x000fe40008000000 */
[----:B------:R-:W-:Y:S01]  /*6070*/  UMOV UR10, UR11 ;  /* 0x0000000b000a7c82 */ /* 0x000fe20008000000 */
[----:B------:R-:W-:Y:S02]  /*6080*/  @UP2 USHF.R.U32.HI UR4, URZ, UR41, UR5 ;  /* 0x00000029ff042299 */ /* 0x000fe40008011605 */
[----:B------:R-:W-:Y:S02]  /*6090*/  @UP2 USHF.R.U32.HI UR7, URZ, UR41, UR10 ;  /* 0x00000029ff072299 */ /* 0x000fe4000801160a */
[----:B------:R-:W-:Y:S02]  /*60a0*/  UIMAD UR4, UR42, UR4, URZ ;  /* 0x000000042a0472a4 */ /* 0x000fe4000f8e02ff */
[----:B------:R-:W-:Y:S02]  /*60b0*/  UIMAD.WIDE.U32 UR10, UR6, UR40, URZ ;  /* 0x00000028060a72a5 */ /* 0x000fe4000f8e00ff */
[----:B------:R-:W-:Y:S02]  /*60c0*/  USEL UR5, UR38, UR12, !UP1 ;  /* 0x0000000c26057287 */ /* 0x000fe4000c800000 */
[----:B------:R-:W-:Y:S02]  /*60d0*/  UIMAD UR8, UR42, UR7, URZ ;  /* 0x000000072a0872a4 */ /* 0x000fe4000f8e02ff */
[----:B------:R-:W-:Y:S03]  /*60e0*/  UISETP.GE.AND UP0, UPT, UR6, UR4, UPT ;  /* 0x000000040600728c */ /* 0x000fe6000bf06270 */
[----:B------:R-:W-:Y:S01]  /*60f0*/  UMOV UR4, UR11 ;  /* 0x0000000b00047c82 */ /* 0x000fe20008000000 */
[----:B------:R-:W-:Y:S02]  /*6100*/  UISETP.GE.OR UP0, UPT, UR5, UR8, UP0 ;  /* 0x000000080500728c */ /* 0x000fe40008706670 */
[----:B------:R-:W-:Y:S02]  /*6110*/  USHF.R.U32.HI UR4, URZ, UR41, UR4 ;  /* 0x00000029ff047299 */ /* 0x000fe40008011604 */
[----:B------:R-:W-:Y:S02]  /*6120*/  UIMAD.WIDE.U32 UR8, UR5, UR40, URZ ;  /* 0x00000028050872a5 */ /* 0x000fe4000f8e00ff */
[----:B------:R-:W-:Y:S02]  /*6130*/  USEL UR11, UR6, UR4, !UP2 ;  /* 0x00000004060b7287 */ /* 0x000fe4000d000000 */
[----:B------:R-:W-:Y:S02]  /*6140*/  UIADD3 UR8, UPT, UPT, -UR5, URZ, URZ ;  /* 0x000000ff05087290 */ /* 0x000fe4000fffe1ff */
[----:B------:R-:W-:Y:S01]  /*6150*/  UIADD3 UR10, UPT, UPT, -UR11, URZ, URZ ;  /* 0x000000ff0b0a7290 */ /* 0x000fe2000fffe1ff */
[----:B------:R-:W-:Y:S01]  /*6160*/  @!UP0 UMOV UR4, UR9 ;  /* 0x0000000900048c82 */ /* 0x000fe20008000000 */
[----:B------:R-:W-:Y:S02]  /*6170*/  UIADD3 UR9, UPT, UPT, -UR6, URZ, URZ ;  /* 0x000000ff06097290 */ /* 0x000fe4000fffe1ff */
[----:B------:R-:W-:Y:S02]  /*6180*/  @!UP0 USHF.R.U32.HI UR4, URZ, UR41, UR4 ;  /* 0x00000029ff048299 */ /* 0x000fe40008011604 */
[----:B------:R-:W-:Y:S02]  /*6190*/  UIMAD UR10, UR42, UR10, UR6 ;  /* 0x0000000a2a0a72a4 */ /* 0x000fe4000f8e0206 */
[----:B------:R-:W-:Y:S04]  /*61a0*/  @!UP0 USEL UR4, UR5, UR4, !UP2 ;  /* 0x0000000405048287 */ /* 0x000fe8000d000000 */
[----:B------:R-:W-:Y:S02]  /*61b0*/  @!UP0 UIMAD UR10, UR7, UR10, UR4 ;  /* 0x0000000a070a82a4 */ /* 0x000fe4000f8e0204 */
[----:B------:R-:W-:Y:S02]  /*61c0*/  @!UP0 UIADD3 UR11, UPT, UPT, UR11, -UR4, URZ ;  /* 0x800000040b0b8290 */ /* 0x000fe4000fffe0ff */
[----:B------:R-:W-:Y:S02]  /*61d0*/  UIMAD UR7, UR43, UR8, UR38 ;  /* 0x000000082b0772a4 */ /* 0x000fe4000f8e0226 */
[----:B------:R-:W-:Y:S02]  /*61e0*/  @!UP0 UIMAD UR6, UR11, UR42, UR5 ;  /* 0x0000002a0b0682a4 */ /* 0x000fe4000f8e0205 */
[----:B------:R-:W-:Y:S01]  /*61f0*/  UIMAD UR4, UR54, UR9, UR37 ;  /* 0x00000009360472a4 */ /* 0x000fe2000f8e0225 */
[----:B------:R-:W-:Y:S02]  /*6200*/  @!UP0 UMOV UR5, UR10 ;  /* 0x0000000a00058c82 */ /* 0x000fe40008000000 */
[----:B------:R-:W-:Y:S02]  /*6210*/  UIMAD UR38, UR5, UR43, UR7 ;  /* 0x0000002b052672a4 */ /* 0x000fe4000f8e0207 */
[----:B------:R-:W-:Y:S11]  /*6220*/  UIMAD UR37, UR6, UR54, UR4 ;  /* 0x00000036062572a4 */ /* 0x000ff6000f8e0204 */
[----:B------:R-:W-:Y:S01]  /*6230*/  @!UPT UIADD3 URZ, UPT, UPT, URZ, URZ, URZ ;  /* 0x000000fffffff290 */ /* 0x000fe2000fffe0ff */
.L_x_108:
[----:B-1----:R-:W-:Y:S01]  /*6240*/  UISETP.NE.AND UP0, UPT, UR39, 0x1, UPT ;  /* 0x000000012700788c */ /* 0x002fe2000bf05270 */
[----:B------:R-:W-:Y:S01]  /*6250*/  IADD3 R93, PT, PT, R93, 0x1, RZ ;  /* 0x000000015d5d7810 */ /* 0x000fe20007ffe0ff */
[----:B------:R-:W-:Y:S02]  /*6260*/  USHF.L.U32 UR50, UR20, 0x6, URZ ;  /* 0x0000000614327899 */ /* 0x000fe400080006ff */
[----:B------:R-:W-:Y:S07]  /*6270*/  USHF.L.U32 UR49, UR28, 0x7, URZ ;  /* 0x000000071c317899 */ /* 0x000fee00080006ff */
[----:B------:R-:W1:Y:S01]  /*6280*/  @!UP0 LDCU.128 UR12, c[0x0][0xb10] ;  /* 0x00016200ff0c87ac */ /* 0x000e620008000c00 */
[----:B------:R-:W3:Y:S01]  /*6290*/  @!UP0 LDCU UR5, c[0x0][0xb0c] ;  /* 0x00016180ff0587ac */ /* 0x000ee20008000800 */
[----:B------:R-:W4:Y:S01]  /*62a0*/  @!UP0 LDCU UR10, c[0x0][0xb20] ;  /* 0x00016400ff0a87ac */ /* 0x000f220008000800 */
[----:B-1----:R-:W-:Y:S02]  /*62b0*/  UIMAD.WIDE.U32 UR8, UR38, UR12, URZ ;  /* 0x0000000c260872a5 */ /* 0x002fe4000f8e00ff */
[----:B------:R-:W-:Y:S02]  /*62c0*/  UIMAD.WIDE.U32 UR6, UR37, UR15, URZ ;  /* 0x0000000f250672a5 */ /* 0x000fe4000f8e00ff */
[----:B------:R-:W-:Y:S03]  /*62d0*/  @!UP0 UISETP.NE.AND UP1, UPT, UR14, 0x1, UPT ;  /* 0x000000010e00888c */ /* 0x000fe6000bf25270 */
[----:B------:R-:W-:Y:S01]  /*62e0*/  @!UP0 UMOV UR4, UR9 ;  /* 0x0000000900048c82 */ /* 0x000fe20008000000 */
[----:B---3--:R-:W-:Y:S02]  /*62f0*/  @!UP0 UISETP.NE.AND UP2, UPT, UR5, 0x1, UPT ;  /* 0x000000010500888c */ /* 0x008fe4000bf45270 */
[----:B------:R-:W-:Y:S01]  /*6300*/  @!UP0 USHF.R.U32.HI UR4, URZ, UR13, UR4 ;  /* 0x0000000dff048299 */ /* 0x000fe20008011604 */
[----:B------:R-:W-:Y:S02]  /*6310*/  @!UP0 UMOV UR6, UR7 ;  /* 0x0000000700068c82 */ /* 0x000fe40008000000 */
[----:B----4-:R-:W-:Y:S02]  /*6320*/  @!UP0 USHF.R.U32.HI UR6, URZ, UR10, UR6 ;  /* 0x0000000aff068299 */ /* 0x010fe40008011606 */
[----:B------:R-:W-:Y:S02]  /*6330*/  @!UP0 USEL UR7, UR38, UR4, !UP2 ;  /* 0x0000000426078287 */ /* 0x000fe4000d000000 */
[----:B------:R-:W-:Y:S04]  /*6340*/  @!UP0 USEL UR6, UR37, UR6, !UP1 ;  /* 0x0000000625068287 */ /* 0x000fe8000c800000 */
[----:B------:R-:W-:Y:S02]  /*6350*/  @!UP0 UIADD3 UR4, UPT, UPT, -UR7, UR6, URZ ;  /* 0x0000000607048290 */ /* 0x000fe4000fffe1ff */
[----:B------:R-:W-:Y:S02]  /*6360*/  @!UP0 UIADD3 UR6, UPT, UPT, UR7, -UR6, URZ ;  /* 0x8000000607068290 */ /* 0x000fe4000fffe0ff */
[----:B------:R-:W-:Y:S02]  /*6370*/  @!UP0 UIMAD UR38, UR4, UR5, UR38 ;  /* 0x00000005042682a4 */ /* 0x000fe4000f8e0226 */
[----:B------:R-:W-:Y:S02]  /*6380*/  @!UP0 UIMAD UR37, UR6, UR14, UR37 ;  /* 0x0000000e062582a4 */ /* 0x000fe4000f8e0225 */
[----:B------:R-:W-:Y:S09]  /*6390*/  ULOP3.LUT UP0, URZ, UR60, 0x90, URZ, 0xc0, !UPT ;  /* 0x000000903cff7892 */ /* 0x000ff2000f80c0ff */
[----:B------:R-:W-:Y:S05]  /*63a0*/  BRA.U !UP0, `(.L_x_109) ;  /* 0x0000000108407547 */ /* 0x000fea000b800000 */
[----:B------:R-:W1:Y:S01]  /*63b0*/  LDCU.64 UR8, c[0x4][0x80] ;  /* 0x01001000ff0877ac */ /* 0x000e620008000a00 */
[----:B------:R-:W-:Y:S01]  /*63c0*/  MOV R3, 0x0 ;  /* 0x0000000000037802 */ /* 0x000fe20000000f00 */
[----:B------:R-:W-:Y:S02]  /*63d0*/  HFMA2 R12, -RZ, RZ, 0, 5.9604644775390625e-08 ;  /* 0x00000001ff0c7431 */ /* 0x000fe400000001ff */
[----:B------:R-:W-:Y:S02]  /*63e0*/  IMAD.MOV.U32 R8, RZ, RZ, 0x70 ;  /* 0x00000070ff087424 */ /* 0x000fe400078e00ff */
[----:B------:R-:W-:Y:S01]  /*63f0*/  IMAD.MOV.U32 R13, RZ, RZ, RZ ;  /* 0x000000ffff0d7224 */ /* 0x000fe200078e00ff */
[----:B------:R-:W3:Y:S01]  /*6400*/  LDCU.64 UR6, c[0x4][0x88] ;  /* 0x01001100ff0677ac */ /* 0x000ee20008000a00 */
[----:B------:R-:W4:Y:S01]  /*6410*/  LDC.64 R2, c[0x4][R3] ;  /* 0x0100000003027b82 */ /* 0x000f220000000a00 */
[----:B------:R-:W2:Y:S01]  /*6420*/  LDCU.64 UR4, c[0x4][0x8] ;  /* 0x01000100ff0477ac */ /* 0x000ea20008000a00 */
[----:B-1----:R-:W-:Y:S01]  /*6430*/  MOV R5, UR9 ;  /* 0x0000000900057c02 */ /* 0x002fe20008000f00 */
[----:B------:R-:W-:Y:S01]  /*6440*/  IMAD.U32 R4, RZ, RZ, UR8 ;  /* 0x00000008ff047e24 */ /* 0x000fe2000f8e00ff */
[----:B---3--:R-:W-:Y:S01]  /*6450*/  MOV R7, UR7 ;  /* 0x0000000700077c02 */ /* 0x008fe20008000f00 */
[----:B------:R-:W-:Y:S01]  /*6460*/  IMAD.U32 R6, RZ, RZ, UR6 ;  /* 0x00000006ff067e24 */ /* 0x000fe2000f8e00ff */
[----:B--2---:R-:W-:Y:S01]  /*6470*/  MOV R11, UR5 ;  /* 0x00000005000b7c02 */ /* 0x004fe20008000f00 */
[----:B------:R-:W-:Y:S02]  /*6480*/  IMAD.U32 R10, RZ, RZ, UR4 ;  /* 0x00000004ff0a7e24 */ /* 0x000fe4000f8e00ff */
[----:B------:R-:W-:Y:S07]  /*6490*/  LEPC R20, `(.L_x_109) ;  /* 0x000000001014794e */ /* 0x000fee0000000000 */
[----:B----45:R-:W-:Y:S05]  /*64a0*/  CALL.ABS.NOINC R2 ;  /* 0x0000000002007343 */ /* 0x030fea0003c00000 */
.L_x_109:
[----:B------:R-:W-:Y:S01]  /*64b0*/  LOP3.LUT P0, RZ, R98, 0x90, RZ, 0xc0, !PT ;  /* 0x0000009062ff7812 */ /* 0x000fe2000780c0ff */
[----:B------:R-:W-:Y:S11]  /*64c0*/  BSSY.RECONVERGENT B6, `(.L_x_110) ;  /* 0x0000013000067945 */ /* 0x000ff60003800200 */
[----:B------:R-:W-:Y:S01]  /*64d0*/  @!UPT UIADD3 URZ, UPT, UPT, URZ, URZ, URZ ;  /* 0x000000fffffff290 */ /* 0x000fe2000fffe0ff */
[----:B------:R-:W-:Y:S05]  /*64e0*/  @!P0 BRA `(.L_x_111) ;  /* 0x0000000000408947 */ /* 0x000fea0003800000 */
        /* <DEDUP_REMOVED lines=16> */
.L_x_111:
[----:B------:R-:W-:Y:S05]  /*65f0*/  BSYNC.RECONVERGENT B6 ;  /* 0x0000000000067941 */ /* 0x000fea0003800200 */
.L_x_110:
[----:B------:R-:W-:Y:S02]  /*6600*/  ISETP.NE.U32.AND P0, PT, RZ, UR56, PT ;  /* 0x00000038ff007c0c */ /* 0x000fe4000bf05070 */
[C---:B------:R-:W-:Y:S02]  /*6610*/  ISETP.NE.U32.AND P4, PT, R86.reuse, RZ, PT ;  /* 0x000000ff5600720c */ /* 0x040fe40003f85070 */
[----:B------:R-:W-:Y:S02]  /*6620*/  ISETP.NE.U32.AND P1, PT, R86, RZ, PT ;  /* 0x000000ff5600720c */ /* 0x000fe40003f25070 */
[----:B------:R-:W-:Y:S02]  /*6630*/  ISETP.NE.AND.EX P0, PT, RZ, UR57, PT, P0 ;  /* 0x00000039ff007c0c */ /* 0x000fe4000bf05300 */
[C---:B------:R-:W-:Y:S02]  /*6640*/  ISETP.NE.AND.EX P4, PT, R87.reuse, RZ, PT, P4 ;  /* 0x000000ff5700720c */ /* 0x040fe40003f85340 */
[----:B------:R-:W-:Y:S02]  /*6650*/  ISETP.NE.AND.EX P1, PT, R87, RZ, P0, P1 ;  /* 0x000000ff5700720c */ /* 0x000fe40000725310 */
[----:B------:R-:W-:Y:S02]  /*6660*/  ISETP.NE.U32.AND P5, PT, R82, RZ, PT ;  /* 0x000000ff5200720c */ /* 0x000fe40003fa5070 */
[----:B------:R-:W-:Y:S02]  /*6670*/  ISETP.NE.U32.AND P2, PT, RZ, UR56, PT ;  /* 0x00000038ff007c0c */ /* 0x000fe4000bf45070 */
[----:B------:R-:W-:Y:S02]  /*6680*/  PLOP3.LUT P0, PT, PT, PT, PT, 0x8, 0x80 ;  /* 0x000000000080781c */ /* 0x000fe40003f0e170 */
[----:B------:R-:W-:Y:S02]  /*6690*/  ISETP.NE.AND.EX P5, PT, R83, RZ, PT, P5 ;  /* 0x000000ff5300720c */ /* 0x000fe40003fa5350 */
[----:B------:R-:W-:Y:S03]  /*66a0*/  ISETP.NE.AND.EX P2, PT, RZ, UR57, PT, P2 ;  /* 0x00000039ff007c0c */ /* 0x000fe6000bf45320 */
[----:B------:R-:W-:Y:S01]  /*66b0*/  @!P1 PLOP3.LUT P0, PT, P4, PT, PT, 0x80, 0x8 ;  /* 0x000000000008981c */ /* 0x000fe2000270f070 */
[----:B------:R-:W-:Y:S01]  /*66c0*/  @!UPT UIADD3 URZ, UPT, UPT, URZ, URZ, URZ ;  /* 0x000000fffffff290 */ /* 0x000fe2000fffe0ff */
[----:B------:R-:W-:Y:S11]  /*66d0*/  @!P4 BRA `(.L_x_112) ;  /* 0x000000000030c947 */ /* 0x000ff60003800000 */
[----:B------:R-:W-:Y:S01]  /*66e0*/  ISETP.NE.U32.AND P3, PT, R84, RZ, PT ;  /* 0x000000ff5400720c */ /* 0x000fe20003f65070 */
[----:B------:R-:W1:Y:S01]  /*66f0*/  LDCU.64 UR4, c[0x0][0x358] ;  /* 0x00006b00ff0477ac */ /* 0x000e620008000a00 */
[----:B------:R-:W-:Y:S02]  /*6700*/  IMAD.MOV.U32 R90, RZ, RZ, 0x1 ;  /* 0x00000001ff5a7424 */ /* 0x000fe400078e00ff */
[----:B------:R-:W-:Y:S11]  /*6710*/  ISETP.NE.AND.EX P3, PT, R85, RZ, PT, P3 ;  /* 0x000000ff5500720c */ /* 0x000ff60003f65330 */
[----:B------:R-:W-:Y:S02]  /*6720*/  @!UPT UIADD3 URZ, UPT, UPT, URZ, URZ, URZ ;  /* 0x000000fffffff290 */ /* 0x000fe4000fffe0ff */
[----:B------:R-:W3:Y:S01]  /*6730*/  @P3 LDC.64 R2, c[0x0][0x888] ;  /* 0x00022200ff023b82 */ /* 0x000ee20000000a00 */
[----:B--2---:R-:W-:Y:S04]  /*6740*/  @P3 IMAD R0, R86, UR36, RZ ;  /* 0x0000002456003c24 */ /* 0x004fe8000f8e02ff */
[----:B---3--:R-:W-:Y:S04]  /*6750*/  @P3 IMAD.WIDE R2, R0, 0x4, R2 ;  /* 0x0000000400023825 */ /* 0x008fe800078e0202 */
[----:B------:R-:W-:Y:S01]  /*6760*/  HFMA2 R0, -RZ, RZ, 0, 5.9604644775390625e-08 ;  /* 0x00000001ff007431 */ /* 0x000fe200000001ff */
[----:B-1---5:R1:W5:Y:S04]  /*6770*/  @P3 LDG.E R41, desc[UR4][R2.64] ;  /* 0x0000000402293981 */ /* 0x022368000c1e1900 */
[----:B------:R-:W-:Y:S01]  /*6780*/  @!P3 PRMT R90, R0, 0x7610, R90 ;  /* 0x00007610005ab816 */ /* 0x000fe2000000005a */
[----:B-1----:R-:W3:Y:S06]  /*6790*/  @!P3 LDC R41, c[0x0][0x880] ;  /* 0x00022000ff29bb82 */ /* 0x002eec0000000800 */
.L_x_112:
[----:B------:R-:W-:Y:S05]  /*67a0*/  @!P5 BRA `(.L_x_113) ;  /* 0x000000000024d947 */ /* 0x000fea0003800000 */
[----:B------:R-:W-:Y:S01]  /*67b0*/  ISETP.NE.U32.AND P3, PT, R80, RZ, PT ;  /* 0x000000ff5000720c */ /* 0x000fe20003f65070 */
[----:B------:R-:W1:Y:S03]  /*67c0*/  LDCU.64 UR4, c[0x0][0x358] ;  /* 0x00006b00ff0477ac */ /* 0x000e660008000a00 */
[----:B------:R-:W-:Y:S11]  /*67d0*/  ISETP.NE.AND.EX P3, PT, R81, RZ, PT, P3 ;  /* 0x000000ff5100720c */ /* 0x000ff60003f65330 */
[----:B------:R-:W-:Y:S02]  /*67e0*/  @!UPT UIADD3 URZ, UPT, UPT, URZ, URZ, URZ ;  /* 0x000000fffffff290 */ /* 0x000fe4000fffe0ff */
[----:B------:R-:W4:Y:S01]  /*67f0*/  @P3 LDC.64 R2, c[0x0][0x8a8] ;  /* 0x00022a00ff023b82 */ /* 0x000f220000000a00 */
[----:B--2---:R-:W-:Y:S04]  /*6800*/  @P3 IMAD R0, R82, UR36, RZ ;  /* 0x0000002452003c24 */ /* 0x004fe8000f8e02ff */
[----:B----4-:R-:W-:Y:S05]  /*6810*/  @P3 IMAD.WIDE R2, R0, 0x4, R2 ;  /* 0x0000000400023825 */ /* 0x010fea00078e0202 */
[----:B-1---5:R1:W5:Y:S02]  /*6820*/  @P3 LDG.E R38, desc[UR4][R2.64] ;  /* 0x0000000402263981 */ /* 0x022364000c1e1900 */
[----:B-1----:R-:W4:Y:S02]  /*6830*/  @!P3 LDC R38, c[0x0][0x8a0] ;  /* 0x00022800ff26bb82 */ /* 0x002f240000000800 */
.L_x_113:
[----:B---3-5:R-:W-:Y:S01]  /*6840*/  FSETP.NEU.AND P3, PT, R41, RZ, PT ;  /* 0x000000ff2900720b */ /* 0x028fe20003f6d000 */
[----:B------:R-:W-:Y:S01]  /*6850*/  BSSY B1, `(.L_x_114) ;  /* 0x0000040000017945 */ /* 0x000fe20003800000 */
[----:B------:R-:W-:Y:S01]  /*6860*/  SEL R7, RZ, 0xffffffff, P2 ;  /* 0xffffffffff077807 */ /* 0x000fe20001000000 */
[----:B------:R-:W-:Y:S01]  /*6870*/  IMAD.MOV.U32 R71, RZ, RZ, 0x1 ;  /* 0x00000001ff477424 */ /* 0x000fe200078e00ff */
[----:B--2---:R-:W-:Y:S01]  /*6880*/  @!P1 SEL R0, RZ, 0xffffffff, P3 ;  /* 0xffffffffff009807 */ /* 0x004fe20001800000 */
[----:B------:R-:W-:Y:S01]  /*6890*/  IMAD R39, R36, 0x40, R37 ;  /* 0x0000004024277824 */ /* 0x000fe200078e0225 */
[----:B------:R-:W-:Y:S02]  /*68a0*/  LOP3.LUT P2, RZ, R90, 0xff, RZ, 0xc0, !PT ;  /* 0x000000ff5aff7812 */ /* 0x000fe4000784c0ff */
[----:B------:R-:W-:Y:S02]  /*68b0*/  CS2R R78, SRZ ;  /* 0x00000000004e7805 */ /* 0x000fe4000001ff00 */
[----:B------:R-:W-:Y:S02]  /*68c0*/  LEA R3, R95, UR44, 0x3 ;  /* 0x0000002c5f037c11 */ /* 0x000fe4000f8e18ff */
[----:B------:R-:W-:Y:S02]  /*68d0*/  CS2R R76, SRZ ;  /* 0x00000000004c7805 */ /* 0x000fe4000001ff00 */
[----:B------:R-:W-:Y:S02]  /*68e0*/  @P0 SEL R0, R7, R0, !P2 ;  /* 0x0000000007000207 */ /* 0x000fe40005000000 */
[----:B------:R-:W-:Y:S02]  /*68f0*/  CS2R R74, SRZ ;  /* 0x00000000004a7805 */ /* 0x000fe4000001ff00 */
[----:B------:R-:W-:Y:S02]  /*6900*/  LEA R92, R36, UR44, 0x3 ;  /* 0x0000002c245c7c11 */ /* 0x000fe4000f8e18ff */
[----:B------:R-:W-:Y:S02]  /*6910*/  CS2R R72, SRZ ;  /* 0x0000000000487805 */ /* 0x000fe4000001ff00 */
[----:B------:R-:W-:Y:S02]  /*6920*/  @!P1 LOP3.LUT R0, R0, 0x1, RZ, 0xc0, !PT ;  /* 0x0000000100009812 */ /* 0x000fe400078ec0ff */
[----:B------:R-:W-:Y:S02]  /*6930*/  SHF.L.U32 R5, R97, 0x1f, RZ ;  /* 0x0000001f61057819 */ /* 0x000fe400000006ff */
[----:B------:R-:W-:Y:S02]  /*6940*/  ISETP.NE.U32.OR P6, PT, R0, 0x1, P1 ;  /* 0x000000010000780c */ /* 0x000fe40000fc5470 */
[----:B------:R-:W-:Y:S02]  /*6950*/  SEL R0, RZ, 0xffffffff, P3 ;  /* 0xffffffffff007807 */ /* 0x000fe40001800000 */
[----:B------:R-:W-:Y:S02]  /*6960*/  P2R R100, PR, RZ, 0x40 ;  /* 0x00000040ff647803 */ /* 0x000fe40000000000 */
[----:B------:R-:W-:Y:S04]  /*6970*/  @P4 SEL R0, R7, R0, !P2 ;  /* 0x0000000007004207 */ /* 0x000fe80005000000 */
[----:B------:R-:W-:Y:S03]  /*6980*/  LOP3.LUT R0, R0, 0x1, RZ, 0xc0, !PT ;  /* 0x0000000100007812 */ /* 0x000fe600078ec0ff */
[----:B------:R-:W-:Y:S02]  /*6990*/  @P6 SHF.L.U32 R2, R94, 0x1f, RZ ;  /* 0x0000001f5e026819 */ /* 0x000fe400000006ff */
[----:B------:R-:W-:Y:S02]  /*69a0*/  ISETP.NE.U32.AND P5, PT, R0, 0x1, PT ;  /* 0x000000010000780c */ /* 0x000fe40003fa5070 */
[----:B------:R-:W1:Y:S02]  /*69b0*/  @P6 SYNCS.PHASECHK.TRANS64.TRYWAIT P1, [R3+URZ+0xd0], R2 ;  /* 0x0000d002030065a7 */ /* 0x000e6400080211ff */
[----:B------:R-:W-:Y:S01]  /*69c0*/  P2R R105, PR, RZ, 0x20 ;  /* 0x00000020ff697803 */ /* 0x000fe20000000000 */
[----:B------:R2:W3:Y:S01]  /*69d0*/  SYNCS.PHASECHK.TRANS64.TRYWAIT P0, [R92+URZ+0x120], R5 ;  /* 0x000120055c0075a7 */ /* 0x0004e200080011ff */
[----:B-1----:R-:W-:Y:S01]  /*69e0*/  @P6 SEL R71, RZ, 0x1, !P1 ;  /* 0x00000001ff476807 */ /* 0x002fe20004800000 */
[----:B--2---:R-:W-:Y:S06]  /*69f0*/  @!P6 BRA `(.L_x_115) ;  /* 0x000000000094e947 */ /* 0x004fec0003800000 */
[----:B------:R-:W-:Y:S01]  /*6a00*/  @P5 IMAD R4, R95, 0x1000, R88 ;  /* 0x000010005f045824 */ /* 0x000fe200078e0258 */
[----:B------:R-:W-:Y:S01]  /*6a10*/  LOP3.LUT P6, RZ, R89, 0x80, RZ, 0xc0, !PT ;  /* 0x0000008059ff7812 */ /* 0x000fe200078cc0ff */
[----:B------:R-:W-:Y:S01]  /*6a20*/  BSSY B0, `(.L_x_116) ;  /* 0x0000010000007945 */ /* 0x000fe20003800000 */
[----:B------:R-:W-:Y:S01]  /*6a30*/  ISETP.NE.AND P2, PT, R71, RZ, PT ;  /* 0x000000ff4700720c */ /* 0x000fe20003f45270 */
[----:B------:R-:W-:Y:S01]  /*6a40*/  @P5 VIADD R2, R4, UR44 ;  /* 0x0000002c04025c36 */ /* 0x000fe20008000000 */
[----:B------:R-:W-:Y:S02]  /*6a50*/  PLOP3.LUT P1, PT, PT, PT, PT, 0x8, 0x80 ;  /* 0x000000000080781c */ /* 0x000fe40003f2e170 */
[----:B------:R-:W-:Y:S02]  /*6a60*/  CS2R R74, SRZ ;  /* 0x00000000004a7805 */ /* 0x000fe4000001ff00 */
[----:B------:R-:W-:Y:S01]  /*6a70*/  @P5 PLOP3.LUT P1, PT, P6, PT, PT, 0x80, 0x8 ;  /* 0x000000000008581c */ /* 0x000fe2000372f070 */
[C---:B------:R-:W-:Y:S01]  /*6a80*/  @P5 VIADD R0, R2.reuse, 0x200 ;  /* 0x0000020002005836 */ /* 0x040fe20000000000 */
[----:B------:R-:W-:Y:S01]  /*6a90*/  CS2R R72, SRZ ;  /* 0x0000000000487805 */ /* 0x000fe2000001ff00 */
[----:B------:R-:W-:Y:S01]  /*6aa0*/  @P5 VIADD R2, R2, 0x210 ;  /* 0x0000021002025836 */ /* 0x000fe20000000000 */
[----:B------:R-:W-:Y:S02]  /*6ab0*/  CS2R R78, SRZ ;  /* 0x00000000004e7805 */ /* 0x000fe4000001ff00 */
[----:B------:R-:W-:Y:S07]  /*6ac0*/  CS2R R76, SRZ ;  /* 0x00000000004c7805 */ /* 0x000fee000001ff00 */
[----:B------:R-:W-:Y:S01]  /*6ad0*/  @P1 VIADD R2, R0, 0xfffffff0 ;  /* 0xfffffff000021836 */ /* 0x000fe20000000000 */
[----:B------:R-:W-:Y:S06]  /*6ae0*/  @P2 BRA `(.L_x_117) ;  /* 0x00000000000c2947 */ /* 0x000fec0003800000 */
[----:B------:R-:W-:Y:S04]  /*6af0*/  SHF.L.U32 R0, R94, 0x1f, RZ ;  /* 0x0000001f5e007819 */ /* 0x000fe800000006ff */
[----:B------:R-:W1:Y:S02]  /*6b00*/  SYNCS.PHASECHK.TRANS64.TRYWAIT P1, [R3+URZ+0xd0], R0 ;  /* 0x0000d000030075a7 */ /* 0x000e6400080211ff */
[----:B-1----:R-:W-:Y:S05]  /*6b10*/  @!P1 BRA `(.L_x_118) ;  /* 0x0000002800409947 */ /* 0x002fea0003800000 */
.L_x_117:
[----:B------:R-:W-:Y:S05]  /*6b20*/  BSYNC B0 ;  /* 0x0000000000007941 */ /* 0x000fea0003800000 */
.L_x_116:
[----:B------:R-:W-:Y:S01]  /*6b30*/  ISETP.NE.AND P1, PT, R105, RZ, PT ;  /* 0x000000ff6900720c */ /* 0x000fe20003f25270 */
[----:B-1----:R-:W-:Y:S02]  /*6b40*/  VIADD R3, R3, 0xe0 ;  /* 0x000000e003037836 */ /* 0x002fe40000000000 */
[----:B------:R-:W-:Y:S02]  /*6b50*/  IMAD.U32 R0, RZ, RZ, UR45 ;  /* 0x0000002dff007e24 */ /* 0x000fe4000f8e00ff */
[----:B------:R-:W-:Y:S03]  /*6b60*/  VIADD R95, R95, 0x1 ;  /* 0x000000015f5f7836 */ /* 0x000fe60000000000 */
[----:B------:R-:W-:Y:S05]  /*6b70*/  PRMT R0, R0, 0x654, R3 ;  /* 0x0000065400007816 */ /* 0x000fea0000000003 */
[----:B------:R1:W2:Y:S04]  /*6b80*/  @P1 LDS.128 R72, [R4+UR44+0x200] ;  /* 0x0002002c04481984 */ /* 0x0002a80008000c00 */
[----:B------:R1:W1:Y:S01]  /*6b90*/  @P1 LDS.128 R76, [R2] ;  /* 0x00000000024c1984 */ /* 0x0002620000000c00 */
[C---:B------:R-:W-:Y:S01]  /*6ba0*/  ISETP.NE.AND P1, PT, R95.reuse, 0x2, PT ;  /* 0x000000025f00780c */ /* 0x040fe20003f25270 */
[----:B------:R-:W-:Y:S01]  /*6bb0*/  @!PT LDS RZ, [RZ] ;  /* 0x00000000fffff984 */ /* 0x000fe20000000800 */
[----:B------:R-:W-:Y:S01]  /*6bc0*/  @!PT LDS RZ, [RZ] ;  /* 0x00000000fffff984 */ /* 0x000fe20000000800 */
[----:B------:R-:W-:Y:S01]  /*6bd0*/  @!PT LDS RZ, [RZ] ;  /* 0x00000000fffff984 */ /* 0x000fe20000000800 */
[----:B------:R-:W-:Y:S01]  /*6be0*/  @!PT LDS RZ, [RZ] ;  /* 0x00000000fffff984 */ /* 0x000fe20000000800 */
[----:B------:R5:W-:Y:S06]  /*6bf0*/  MEMBAR.ALL.CTA ;  /* 0x0000000000007992 */ /* 0x000bec0000008000 */
[----:B-----5:R-:W5:Y:S01]  /*6c00*/  FENCE.VIEW.ASYNC.S ;  /* 0x00000000000073c6 */ /* 0x020f620000000000 */
[----:B------:R-:W-:Y:S02]  /*6c10*/  SEL R3, RZ, 0x1, P1 ;  /* 0x00000001ff037807 */ /* 0x000fe40000800000 */
[----:B------:R-:W-:Y:S02]  /*6c20*/  SEL R95, R95, RZ, P1 ;  /* 0x000000ff5f5f7207 */ /* 0x000fe40000800000 */
[----:B------:R-:W-:Y:S01]  /*6c30*/  LOP3.LUT R94, R94, R3, RZ, 0x3c, !PT ;  /* 0x000000035e5e7212 */ /* 0x000fe200078e3cff */
[----:B-----5:R1:W-:Y:S06]  /*6c40*/  SYNCS.ARRIVE.TRANS64.RED.A1T0 RZ, [R0+URZ], RZ ;  /* 0x000000ff00ff79a7 */ /* 0x0203ec00081004ff */
.L_x_115:
[----:B------:R-:W-:Y:S05]  /*6c50*/  BSYNC B1 ;  /* 0x0000000000017941 */ /* 0x000fea0003800000 */
.L_x_114:
[----:B-1----:R-:W-:Y:S04]  /*6c60*/  SHF.R.U32.HI R0, RZ, 0x15, R39 ;  /* 0x00000015ff007819 */ /* 0x002fe80000011627 */
[----:B------:R-:W-:Y:S01]  /*6c70*/  LOP3.LUT P1, RZ, R0, 0x3, R91, 0x48, !PT ;  /* 0x0000000300ff7812 */ /* 0x000fe2000782485b */
[----:B------:R-:W-:Y:S01]  /*6c80*/  @!UPT UIADD3 URZ, UPT, UPT, URZ, URZ, URZ ;  /* 0x000000fffffff290 */ /* 0x000fe2000fffe0ff */
[----:B---3--:R-:W-:Y:S11]  /*6c90*/  @P0 BRA `(.L_x_119) ;  /* 0x0000000000080947 */ /* 0x008ff60003800000 */
[----:B------:R-:W1:Y:S02]  /*6ca0*/  SYNCS.PHASECHK.TRANS64.TRYWAIT P0, [R92+URZ+0x120], R5 ;  /* 0x000120055c0075a7 */ /* 0x000e6400080011ff */
[----:B-1----:R-:W-:Y:S05]  /*6cb0*/  @!P0 BRA `(.L_x_120) ;  /* 0x0000002400ec8947 */ /* 0x002fea0003800000 */
.L_x_119:
[----:B------:R-:W-:Y:S05]  /*6cc0*/  @!P1 BRA `(.L_x_121) ;  /* 0x0000000000409947 */ /* 0x000fea0003800000 */
[----:B------:R-:W1:Y:S01]  /*6cd0*/  LDCU.64 UR8, c[0x4][0x70] ;  /* 0x01000e00ff0877ac */ /* 0x000e620008000a00 */
[----:B------:R-:W-:Y:S01]  /*6ce0*/  MOV R3, 0x0 ;  /* 0x0000000000037802 */ /* 0x000fe20000000f00 */
[----:B------:R-:W-:Y:S02]  /*6cf0*/  HFMA2 R12, -RZ, RZ, 0, 5.9604644775390625e-08 ;  /* 0x00000001ff0c7431 */ /* 0x000fe400000001ff */
[----:B------:R-:W-:Y:S02]  /*6d00*/  IMAD.MOV.U32 R8, RZ, RZ, 0x192 ;  /* 0x00000192ff087424 */ /* 0x000fe400078e00ff */
[----:B------:R-:W-:Y:S01]  /*6d10*/  IMAD.MOV.U32 R13, RZ, RZ, RZ ;  /* 0x000000ffff0d7224 */ /* 0x000fe200078e00ff */
[----:B------:R-:W3:Y:S01]  /*6d20*/  LDCU.64 UR6, c[0x4][0x78] ;  /* 0x01000f00ff0677ac */ /* 0x000ee20008000a00 */
[----:B------:R-:W2:Y:S01]  /*6d30*/  LDC.64 R2, c[0x4][R3] ;  /* 0x0100000003027b82 */ /* 0x000ea20000000a00 */
[----:B------:R-:W5:Y:S01]  /*6d40*/  LDCU.64 UR4, c[0x4][0x10] ;  /* 0x01000200ff0477ac */ /* 0x000f620008000a00 */
[----:B-1----:R-:W-:Y:S01]  /*6d50*/  MOV R5, UR9 ;  /* 0x0000000900057c02 */ /* 0x002fe20008000f00 */
[----:B------:R-:W-:Y:S01]  /*6d60*/  IMAD.U32 R4, RZ, RZ, UR8 ;  /* 0x00000008ff047e24 */ /* 0x000fe2000f8e00ff */
[----:B---3--:R-:W-:Y:S01]  /*6d70*/  MOV R7, UR7 ;  /* 0x0000000700077c02 */ /* 0x008fe20008000f00 */
[----:B------:R-:W-:Y:S01]  /*6d80*/  IMAD.U32 R6, RZ, RZ, UR6 ;  /* 0x00000006ff067e24 */ /* 0x000fe2000f8e00ff */
[----:B-----5:R-:W-:Y:S01]  /*6d90*/  MOV R11, UR5 ;  /* 0x00000005000b7c02 */ /* 0x020fe20008000f00 */
[----:B------:R-:W-:Y:S02]  /*6da0*/  IMAD.U32 R10, RZ, RZ, UR4 ;  /* 0x00000004ff0a7e24 */ /* 0x000fe4000f8e00ff */
[----:B------:R-:W-:Y:S07]  /*6db0*/  LEPC R20, `(.L_x_121) ;  /* 0x000000001014794e */ /* 0x000fee0000000000 */
[----:B--2-4-:R-:W-:Y:S05]  /*6dc0*/  CALL.ABS.NOINC R2 ;  /* 0x0000000002007343 */ /* 0x014fea0003c00000 */
.L_x_121:
[-C--:B--2---:R-:W-:Y:S01]  /*6dd0*/  F2FP.F16.E4M3.UNPACK_B R42, R72.reuse ;  /* 0x00000048ff2a723e */ /* 0x084fe200020006ff */
[----:B------:R-:W-:Y:S05]  /*6de0*/  WARPSYNC.ALL ;  /* 0x0000000000007948 */ /* 0x000fea0003800000 */
[----:B------:R-:W-:Y:S01]  /*6df0*/  R2UR UR4, R39 ;  /* 0x00000000270472ca */ /* 0x000fe200000e0000 */
[--C-:B------:R-:W-:Y:S01]  /*6e00*/  HADD2.F32 R40, -RZ, R42.reuse.H0_H0 ;  /* 0x2000002aff287230 */ /* 0x100fe20000004100 */
[----:B------:R-:W-:Y:S01]  /*6e10*/  F2FP.F16.E4M3.UNPACK_B R43, R72.H1 ;  /* 0x00000048ff2b723e */ /* 0x000fe200030006ff */
[----:B------:R-:W-:Y:S01]  /*6e20*/  HADD2.F32 R42, -RZ, R42.H1_H1 ;  /* 0x3000002aff2a7230 */ /* 0x000fe20000004100 */
[-C--:B------:R-:W-:Y:S01]  /*6e30*/  F2FP.F16.E4M3.UNPACK_B R45, R73.reuse ;  /* 0x00000049ff2d723e */ /* 0x080fe200020006ff */
[----:B------:R-:W-:Y:S01]  /*6e40*/  BSSY.RECONVERGENT B0, `(.L_x_122) ;  /* 0x000009f000007945 */ /* 0x000fe20003800200 */
[----:B------:R-:W-:Y:S01]  /*6e50*/  F2FP.F16.E4M3.UNPACK_B R47, R73.H1 ;  /* 0x00000049ff2f723e */ /* 0x000fe200030006ff */
[--C-:B------:R-:W-:Y:S01]  /*6e60*/  HADD2.F32 R44, -RZ, R43.reuse.H0_H0 ;  /* 0x2000002bff2c7230 */ /* 0x100fe20000004100 */
[-C--:B------:R-:W-:Y:S01]  /*6e70*/  F2FP.F16.E4M3.UNPACK_B R49, R74.reuse ;  /* 0x0000004aff31723e */ /* 0x080fe200020006ff */
[----:B------:R-:W-:Y:S01]  /*6e80*/  HADD2.F32 R46, -RZ, R43.H1_H1 ;  /* 0x3000002bff2e7230 */ /* 0x000fe20000004100 */
[----:B------:R-:W-:Y:S01]  /*6e90*/  F2FP.F16.E4M3.UNPACK_B R51, R74.H1 ;  /* 0x0000004aff33723e */ /* 0x000fe200030006ff */
[--C-:B------:R-:W-:Y:S01]  /*6ea0*/  HADD2.F32 R43, -RZ, R45.reuse.H0_H0 ;  /* 0x2000002dff2b7230 */ /* 0x100fe20000004100 */
[-C--:B------:R-:W-:Y:S01]  /*6eb0*/  F2FP.F16.E4M3.UNPACK_B R53, R75.reuse ;  /* 0x0000004bff35723e */ /* 0x080fe200020006ff */
[----:B-1----:R-:W4:Y:S01]  /*6ec0*/  LDTM.x32 R4, tmem[UR4] ;  /* 0x00000004000479ee */ /* 0x002f2200082c0000 */
[----:B------:R-:W-:Y:S01]  /*6ed0*/  F2FP.F16.E4M3.UNPACK_B R55, R75.H1 ;  /* 0x0000004bff37723e */ /* 0x000fe200030006ff */
[----:B------:R-:W-:Y:S01]  /*6ee0*/  HADD2.F32 R48, -RZ, R45.H1_H1 ;  /* 0x3000002dff307230 */ /* 0x000fe20000004100 */
[-C--:B------:R-:W-:Y:S01]  /*6ef0*/  F2FP.F16.E4M3.UNPACK_B R57, R76.reuse ;  /* 0x0000004cff39723e */ /* 0x080fe200020006ff */
[----:B------:R-:W-:Y:S01]  /*6f00*/  HADD2.F32 R52, -RZ, R49.H1_H1 ;  /* 0x30000031ff347230 */ /* 0x000fe20000004100 */
[----:B------:R-:W-:Y:S01]  /*6f10*/  ISETP.NE.AND P6, PT, R100, RZ, PT ;  /* 0x000000ff6400720c */ /* 0x000fe20003fc5270 */
[----:B------:R-:W-:Y:S01]  /*6f20*/  HADD2.F32 R56, -RZ, R53.H1_H1 ;  /* 0x30000035ff387230 */ /* 0x000fe20000004100 */
[----:B------:R-:W-:Y:S01]  /*6f30*/  MOV R104, 0x10 ;  /* 0x0000001000687802 */ /* 0x000fe20000000f00 */
[----:B------:R-:W-:Y:S01]  /*6f40*/  HADD2.F32 R60, -RZ, R57.H1_H1 ;  /* 0x30000039ff3c7230 */ /* 0x000fe20000004100 */
[----:B------:R-:W-:Y:S01]  /*6f50*/  IADD3 R107, PT, PT, R88, UR44, RZ ;  /* 0x0000002c586b7c10 */ /* 0x000fe2000fffe0ff */
[--C-:B------:R-:W-:Y:S01]  /*6f60*/  HADD2.F32 R45, -RZ, R47.reuse.H0_H0 ;  /* 0x2000002fff2d7230 */ /* 0x100fe20000004100 */
[----:B------:R-:W-:Y:S01]  /*6f70*/  LOP3.LUT P5, RZ, R89, 0x80, RZ, 0xc0, !PT ;  /* 0x0000008059ff7812 */ /* 0x000fe200078ac0ff */
[----:B------:R-:W-:Y:S01]  /*6f80*/  HADD2.F32 R50, -RZ, R47.H1_H1 ;  /* 0x3000002fff327230 */ /* 0x000fe20000004100 */
[----:B------:R-:W-:Y:S01]  /*6f90*/  F2FP.F16.E4M3.UNPACK_B R59, R76.H1 ;  /* 0x0000004cff3b723e */ /* 0x000fe200030006ff */
[----:B------:R-:W-:Y:S01]  /*6fa0*/  HADD2.F32 R47, -RZ, R49.H0_H0 ;  /* 0x20000031ff2f7230 */ /* 0x000fe20000004100 */
[----:B------:R-:W-:Y:S01]  /*6fb0*/  SEL R106, R104, 0xfffffff0, !P5 ;  /* 0xfffffff0686a7807 */ /* 0x000fe20006800000 */
[--C-:B------:R-:W-:Y:S01]  /*6fc0*/  HADD2.F32 R49, -RZ, R51.reuse.H0_H0 ;  /* 0x20000033ff317230 */ /* 0x100fe20000004100 */
[-C--:B------:R-:W-:Y:S01]  /*6fd0*/  F2FP.F16.E4M3.UNPACK_B R61, R77.reuse ;  /* 0x0000004dff3d723e */ /* 0x080fe200020006ff */
[----:B------:R-:W-:Y:S01]  /*6fe0*/  HADD2.F32 R54, -RZ, R51.H1_H1 ;  /* 0x30000033ff367230 */ /* 0x000fe20000004100 */
[----:B------:R-:W-:Y:S01]  /*6ff0*/  IADD3 R104, PT, PT, R107, R106, RZ ;  /* 0x0000006a6b687210 */ /* 0x000fe20007ffe0ff */
[----:B------:R-:W-:Y:S01]  /*7000*/  HADD2.F32 R51, -RZ, R53.H0_H0 ;  /* 0x20000035ff337230 */ /* 0x000fe20000004100 */
[----:B------:R-:W-:Y:S01]  /*7010*/  F2FP.F16.E4M3.UNPACK_B R63, R77.H1 ;  /* 0x0000004dff3f723e */ /* 0x000fe200030006ff */
[----:B------:R-:W-:Y:S01]  /*7020*/  HADD2.F32 R64, -RZ, R61.H1_H1 ;  /* 0x3000003dff407230 */ /* 0x000fe20000004100 */
[----:B------:R-:W-:Y:S01]  /*7030*/  F2FP.F16.E4M3.UNPACK_B R65, R78 ;  /* 0x0000004eff41723e */ /* 0x000fe200020006ff */
[C---:B----4-:R-:W-:Y:S01]  /*7040*/  FMUL R0, R38.reuse, R4 ;  /* 0x0000000426007220 */ /* 0x050fe20000400000 */
[C---:B------:R-:W-:Y:S01]  /*7050*/  FMUL R2, R38.reuse, R5 ;  /* 0x0000000526027220 */ /* 0x040fe20000400000 */
[C---:B------:R-:W-:Y:S01]  /*7060*/  FMUL R4, R38.reuse, R8 ;  /* 0x0000000826047220 */ /* 0x040fe20000400000 */
[C---:B------:R-:W-:Y:S01]  /*7070*/  FMUL R5, R38.reuse, R9 ;  /* 0x0000000926057220 */ /* 0x040fe20000400000 */
[C---:B------:R-:W-:Y:S01]  /*7080*/  FFMA R0, R41.reuse, R40, R0 ;  /* 0x0000002829007223 */ /* 0x040fe20000000000 */
[C---:B------:R-:W-:Y:S01]  /*7090*/  FFMA R2, R41.reuse, R42, R2 ;  /* 0x0000002a29027223 */ /* 0x040fe20000000002 */
[C---:B------:R-:W-:Y:S01]  /*70a0*/  FMUL R8, R38.reuse, R12 ;  /* 0x0000000c26087220 */ /* 0x040fe20000400000 */
[C---:B------:R-:W-:Y:S01]  /*70b0*/  FMUL R9, R38.reuse, R13 ;  /* 0x0000000d26097220 */ /* 0x040fe20000400000 */
[C---:B------:R-:W-:Y:S01]  /*70c0*/  FMUL R12, R38.reuse, R16 ;  /* 0x00000010260c7220 */ /* 0x040fe20000400000 */
[C---:B------:R-:W-:Y:S01]  /*70d0*/  FMUL R13, R38.reuse, R17 ;  /* 0x00000011260d7220 */ /* 0x040fe20000400000 */
[C---:B------:R-:W-:Y:S01]  /*70e0*/  FMUL R16, R38.reuse, R20 ;  /* 0x0000001426107220 */ /* 0x040fe20000400000 */
[C---:B------:R-:W-:Y:S01]  /*70f0*/  FMUL R17, R38.reuse, R21 ;  /* 0x0000001526117220 */ /* 0x040fe20000400000 */
[C---:B------:R-:W-:Y:S01]  /*7100*/  FMUL R20, R38.reuse, R24 ;  /* 0x0000001826147220 */ /* 0x040fe20000400000 */
[C---:B------:R-:W-:Y:S01]  /*7110*/  FMUL R21, R38.reuse, R25 ;  /* 0x0000001926157220 */ /* 0x040fe20000400000 */
[----:B------:R-:W-:Y:S02]  /*7120*/  HADD2.F32 R68, -RZ, R65.H1_H1 ;  /* 0x30000041ff447230 */ /* 0x000fe40000004100 */
[C---:B------:R-:W-:Y:S01]  /*7130*/  FMUL R24, R38.reuse, R28 ;  /* 0x0000001c26187220 */ /* 0x040fe20000400000 */
[C---:B------:R-:W-:Y:S01]  /*7140*/  FMUL R25, R38.reuse, R29 ;  /* 0x0000001d26197220 */ /* 0x040fe20000400000 */
[C---:B------:R-:W-:Y:S01]  /*7150*/  FMUL R28, R38.reuse, R32 ;  /* 0x00000020261c7220 */ /* 0x040fe20000400000 */
[C---:B------:R-:W-:Y:S01]  /*7160*/  FMUL R29, R38.reuse, R33 ;  /* 0x00000021261d7220 */ /* 0x040fe20000400000 */
[C---:B------:R-:W-:Y:S01]  /*7170*/  FMUL R3, R38.reuse, R6 ;  /* 0x0000000626037220 */ /* 0x040fe20000400000 */
[C---:B------:R-:W-:Y:S01]  /*7180*/  FMUL R7, R38.reuse, R7 ;  /* 0x0000000726077220 */ /* 0x040fe20000400000 */
[C---:B------:R-:W-:Y:S01]  /*7190*/  FMUL R6, R38.reuse, R10 ;  /* 0x0000000a26067220 */ /* 0x040fe20000400000 */
[----:B------:R-:W-:Y:S01]  /*71a0*/  F2FP.F16.E4M3.UNPACK_B R67, R78.H1 ;  /* 0x0000004eff43723e */ /* 0x000fe200030006ff */
[C---:B------:R-:W-:Y:S01]  /*71b0*/  FFMA R3, R41.reuse, R44, R3 ;  /* 0x0000002c29037223 */ /* 0x040fe20000000003 */
[C---:B------:R-:W-:Y:S01]  /*71c0*/  FFMA R7, R41.reuse, R46, R7 ;  /* 0x0000002e29077223 */ /* 0x040fe20000000007 */
[----:B------:R-:W-:Y:S01]  /*71d0*/  F2FP.F16.E4M3.UNPACK_B R40, R79 ;  /* 0x0000004fff28723e */ /* 0x000fe200020006ff */
[C---:B------:R-:W-:Y:S01]  /*71e0*/  FFMA R4, R41.reuse, R43, R4 ;  /* 0x0000002b29047223 */ /* 0x040fe20000000004 */
[C---:B------:R-:W-:Y:S01]  /*71f0*/  FFMA R5, R41.reuse, R48, R5 ;  /* 0x0000003029057223 */ /* 0x040fe20000000005 */
[----:B------:R-:W-:Y:S01]  /*7200*/  F2FP.F16.E4M3.UNPACK_B R42, R79.H1 ;  /* 0x0000004fff2a723e */ /* 0x000fe200030006ff */
[----:B------:R-:W-:Y:S01]  /*7210*/  FFMA R6, R41, R45, R6 ;  /* 0x0000002d29067223 */ /* 0x000fe20000000006 */
[----:B------:R-:W-:Y:S01]  /*7220*/  F2FP.SATFINITE.E4M3.F32.PACK_AB_MERGE_C R101, R7, R3, RZ ;  /* 0x000000030765723e */ /* 0x000fe200048070ff */
[C---:B------:R-:W-:Y:S01]  /*7230*/  FMUL R11, R38.reuse, R11 ;  /* 0x0000000b260b7220 */ /* 0x040fe20000400000 */
[C---:B------:R-:W-:Y:S01]  /*7240*/  FMUL R10, R38.reuse, R14 ;  /* 0x0000000e260a7220 */ /* 0x040fe20000400000 */
[----:B------:R-:W-:Y:S01]  /*7250*/  FMUL R15, R38, R15 ;  /* 0x0000000f260f7220 */ /* 0x000fe20000400000 */
[----:B------:R-:W-:Y:S01]  /*7260*/  F2FP.SATFINITE.E4M3.F32.PACK_AB_MERGE_C R100, R2, R0, R101 ;  /* 0x000000000264723e */ /* 0x000fe20004807065 */
[C---:B------:R-:W-:Y:S01]  /*7270*/  FFMA R11, R41.reuse, R50, R11 ;  /* 0x00000032290b7223 */ /* 0x040fe2000000000b */
[----:B------:R-:W-:Y:S01]  /*7280*/  FFMA R8, R41, R47, R8 ;  /* 0x0000002f29087223 */ /* 0x000fe20000000008 */
[----:B------:R-:W-:Y:S01]  /*7290*/  ISETP.NE.AND P0, PT, R99, RZ, PT ;  /* 0x000000ff6300720c */ /* 0x000fe20003f05270 */
[----:B------:R-:W-:Y:S01]  /*72a0*/  FFMA R9, R41, R52, R9 ;  /* 0x0000003429097223 */ /* 0x000fe20000000009 */
[--C-:B------:R-:W-:Y:S01]  /*72b0*/  HADD2.F32 R53, -RZ, R55.reuse.H0_H0 ;  /* 0x20000037ff357230 */ /* 0x100fe20000004100 */
[----:B------:R-:W-:Y:S01]  /*72c0*/  F2FP.SATFINITE.E4M3.F32.PACK_AB_MERGE_C R101, R11, R6, RZ ;  /* 0x000000060b65723e */ /* 0x000fe200048070ff */
[C---:B------:R-:W-:Y:S01]  /*72d0*/  FFMA R10, R41.reuse, R49, R10 ;  /* 0x00000031290a7223 */ /* 0x040fe2000000000a */
[C---:B------:R-:W-:Y:S01]  /*72e0*/  FFMA R15, R41.reuse, R54, R15 ;  /* 0x00000036290f7223 */ /* 0x040fe2000000000f */
[----:B------:R-:W-:Y:S01]  /*72f0*/  FFMA R12, R41, R51, R12 ;  /* 0x00000033290c7223 */ /* 0x000fe2000000000c */
[----:B------:R-:W-:Y:S01]  /*7300*/  F2FP.SATFINITE.E4M3.F32.PACK_AB_MERGE_C R101, R5, R4, R101 ;  /* 0x000000040565723e */ /* 0x000fe20004807065 */
[----:B------:R-:W-:Y:S01]  /*7310*/  FFMA R13, R41, R56, R13 ;  /* 0x00000038290d7223 */ /* 0x000fe2000000000d */
[----:B------:R-:W-:Y:S01]  /*7320*/  HADD2.F32 R58, -RZ, R55.H1_H1 ;  /* 0x30000037ff3a7230 */ /* 0x000fe20000004100 */
[----:B------:R-:W-:Y:S01]  /*7330*/  F2FP.SATFINITE.E4M3.F32.PACK_AB_MERGE_C R102, R15, R10, RZ ;  /* 0x0000000a0f66723e */ /* 0x000fe200048070ff */
[----:B------:R-:W-:Y:S02]  /*7340*/  HADD2.F32 R55, -RZ, R57.H0_H0 ;  /* 0x20000039ff377230 */ /* 0x000fe40000004100 */
[C---:B------:R-:W-:Y:S01]  /*7350*/  FMUL R14, R38.reuse, R18 ;  /* 0x00000012260e7220 */ /* 0x040fe20000400000 */
[C---:B------:R-:W-:Y:S01]  /*7360*/  FMUL R19, R38.reuse, R19 ;  /* 0x0000001326137220 */ /* 0x040fe20000400000 */
[--C-:B------:R-:W-:Y:S02]  /*7370*/  HADD2.F32 R57, -RZ, R59.reuse.H0_H0 ;  /* 0x2000003bff397230 */ /* 0x100fe40000004100 */
[C---:B------:R-:W-:Y:S01]  /*7380*/  FMUL R18, R38.reuse, R22 ;  /* 0x0000001626127220 */ /* 0x040fe20000400000 */
[C---:B------:R-:W-:Y:S01]  /*7390*/  FFMA R14, R41.reuse, R53, R14 ;  /* 0x00000035290e7223 */ /* 0x040fe2000000000e */
[----:B------:R-:W-:Y:S02]  /*73a0*/  HADD2.F32 R62, -RZ, R59.H1_H1 ;  /* 0x3000003bff3e7230 */ /* 0x000fe40000004100 */
[C---:B------:R-:W-:Y:S01]  /*73b0*/  FFMA R19, R41.reuse, R58, R19 ;  /* 0x0000003a29137223 */ /* 0x040fe20000000013 */
[----:B------:R-:W-:Y:S02]  /*73c0*/  HADD2.F32 R59, -RZ, R61.H0_H0 ;  /* 0x2000003dff3b7230 */ /* 0x000fe40000004100 */
[C---:B------:R-:W-:Y:S01]  /*73d0*/  FMUL R23, R38.reuse, R23 ;  /* 0x0000001726177220 */ /* 0x040fe20000400000 */
[C---:B------:R-:W-:Y:S01]  /*73e0*/  FFMA R16, R41.reuse, R55, R16 ;  /* 0x0000003729107223 */ /* 0x040fe20000000010 */
[C---:B------:R-:W-:Y:S01]  /*73f0*/  FFMA R17, R41.reuse, R60, R17 ;  /* 0x0000003c29117223 */ /* 0x040fe20000000011 */
[--C-:B------:R-:W-:Y:S02]  /*7400*/  HADD2.F32 R61, -RZ, R63.reuse.H0_H0 ;  /* 0x2000003fff3d7230 */ /* 0x100fe40000004100 */
[C---:B------:R-:W-:Y:S01]  /*7410*/  FFMA R18, R41.reuse, R57, R18 ;  /* 0x0000003929127223 */ /* 0x040fe20000000012 */
[----:B------:R-:W-:Y:S02]  /*7420*/  HADD2.F32 R66, -RZ, R63.H1_H1 ;  /* 0x3000003fff427230 */ /* 0x000fe40000004100 */
[C---:B------:R-:W-:Y:S01]  /*7430*/  FMUL R22, R38.reuse, R26 ;  /* 0x0000001a26167220 */ /* 0x040fe20000400000 */
[----:B------:R-:W-:Y:S02]  /*7440*/  HADD2.F32 R63, -RZ, R65.H0_H0 ;  /* 0x20000041ff3f7230 */ /* 0x000fe40000004100 */
[C---:B------:R-:W-:Y:S01]  /*7450*/  FFMA R23, R41.reuse, R62, R23 ;  /* 0x0000003e29177223 */ /* 0x040fe20000000017 */
[C---:B------:R-:W-:Y:S01]  /*7460*/  FMUL R27, R38.reuse, R27 ;  /* 0x0000001b261b7220 */ /* 0x040fe20000400000 */
[C---:B------:R-:W-:Y:S01]  /*7470*/  FFMA R20, R41.reuse, R59, R20 ;  /* 0x0000003b29147223 */ /* 0x040fe20000000014 */
[C---:B------:R-:W-:Y:S01]  /*7480*/  FFMA R21, R41.reuse, R64, R21 ;  /* 0x0000004029157223 */ /* 0x040fe20000000015 */
[--C-:B------:R-:W-:Y:S02]  /*7490*/  HADD2.F32 R65, -RZ, R67.reuse.H0_H0 ;  /* 0x20000043ff417230 */ /* 0x100fe40000004100 */
[C---:B------:R-:W-:Y:S01]  /*74a0*/  FFMA R22, R41.reuse, R61, R22 ;  /* 0x0000003d29167223 */ /* 0x040fe20000000016 */
[----:B------:R-:W-:Y:S02]  /*74b0*/  HADD2.F32 R70, -RZ, R67.H1_H1 ;  /* 0x30000043ff467230 */ /* 0x000fe40000004100 */
[C---:B------:R-:W-:Y:S01]  /*74c0*/  FMUL R26, R38.reuse, R30 ;  /* 0x0000001e261a7220 */ /* 0x040fe20000400000 */
[--C-:B------:R-:W-:Y:S02]  /*74d0*/  HADD2.F32 R67, -RZ, R40.reuse.H0_H0 ;  /* 0x20000028ff437230 */ /* 0x100fe40000004100 */
[C---:B------:R-:W-:Y:S01]  /*74e0*/  FFMA R27, R41.reuse, R66, R27 ;  /* 0x00000042291b7223 */ /* 0x040fe2000000001b */
[C---:B------:R-:W-:Y:S01]  /*74f0*/  FMUL R31, R38.reuse, R31 ;  /* 0x0000001f261f7220 */ /* 0x040fe20000400000 */
[C---:B------:R-:W-:Y:S01]  /*7500*/  FFMA R24, R41.reuse, R63, R24 ;  /* 0x0000003f29187223 */ /* 0x040fe20000000018 */
[----:B------:R-:W-:Y:S02]  /*7510*/  HADD2.F32 R40, -RZ, R40.H1_H1 ;  /* 0x30000028ff287230 */ /* 0x000fe40000004100 */
[C---:B------:R-:W-:Y:S01]  /*7520*/  FFMA R25, R41.reuse, R68, R25 ;  /* 0x0000004429197223 */ /* 0x040fe20000000019 */
[--C-:B------:R-:W-:Y:S02]  /*7530*/  HADD2.F32 R69, -RZ, R42.reuse.H0_H0 ;  /* 0x2000002aff457230 */ /* 0x100fe40000004100 */
[C---:B------:R-:W-:Y:S01]  /*7540*/  FFMA R26, R41.reuse, R65, R26 ;  /* 0x00000041291a7223 */ /* 0x040fe2000000001a */
[----:B------:R-:W-:Y:S02]  /*7550*/  HADD2.F32 R42, -RZ, R42.H1_H1 ;  /* 0x3000002aff2a7230 */ /* 0x000fe40000004100 */
[C---:B------:R-:W-:Y:S01]  /*7560*/  FMUL R30, R38.reuse, R34 ;  /* 0x00000022261e7220 */ /* 0x040fe20000400000 */
[----:B------:R-:W-:Y:S01]  /*7570*/  FFMA R31, R41, R70, R31 ;  /* 0x00000046291f7223 */ /* 0x000fe2000000001f */
[----:B------:R-:W-:Y:S01]  /*7580*/  FMUL R35, R38, R35 ;  /* 0x0000002326237220 */ /* 0x000fe20000400000 */
[----:B------:R-:W-:Y:S01]  /*7590*/  F2FP.SATFINITE.E4M3.F32.PACK_AB_MERGE_C R103, R19, R14, RZ ;  /* 0x0000000e1367723e */ /* 0x000fe200048070ff */
[C---:B------:R-:W-:Y:S01]  /*75a0*/  FFMA R28, R41.reuse, R67, R28 ;  /* 0x00000043291c7223 */ /* 0x040fe2000000001c */
[C---:B------:R-:W-:Y:S01]  /*75b0*/  FFMA R29, R41.reuse, R40, R29 ;  /* 0x00000028291d7223 */ /* 0x040fe2000000001d */
[C---:B------:R-:W-:Y:S01]  /*75c0*/  FFMA R30, R41.reuse, R69, R30 ;  /* 0x00000045291e7223 */ /* 0x040fe2000000001e */
[----:B------:R-:W-:Y:S01]  /*75d0*/  FFMA R35, R41, R42, R35 ;  /* 0x0000002a29237223 */ /* 0x000fe20000000023 */
[----:B------:R-:W-:Y:S02]  /*75e0*/  F2FP.SATFINITE.E4M3.F32.PACK_AB_MERGE_C R102, R9, R8, R102 ;  /* 0x000000080966723e */ /* 0x000fe40004807066 */
[----:B------:R-:W-:Y:S02]  /*75f0*/  F2FP.SATFINITE.E4M3.F32.PACK_AB_MERGE_C R103, R13, R12, R103 ;  /* 0x0000000c0d67723e */ /* 0x000fe40004807067 */
[----:B------:R-:W-:Y:S02]  /*7600*/  F2FP.SATFINITE.E4M3.F32.PACK_AB_MERGE_C R108, R23, R18, RZ ;  /* 0x00000012176c723e */ /* 0x000fe400048070ff */
[----:B------:R-:W-:Y:S01]  /*7610*/  F2FP.SATFINITE.E4M3.F32.PACK_AB_MERGE_C R109, R27, R22, RZ ;  /* 0x000000161b6d723e */ /* 0x000fe200048070ff */
[----:B------:R1:W-:Y:S01]  /*7620*/  STS.128 [R88+UR44+0x2200], R100 ;  /* 0x0022006458007988 */ /* 0x0003e20008000c2c */
[----:B------:R-:W-:Y:S02]  /*7630*/  F2FP.SATFINITE.E4M3.F32.PACK_AB_MERGE_C R112, R31, R26, RZ ;  /* 0x0000001a1f70723e */ /* 0x000fe400048070ff */
[----:B------:R-:W-:Y:S02]  /*7640*/  F2FP.SATFINITE.E4M3.F32.PACK_AB_MERGE_C R113, R35, R30, RZ ;  /* 0x0000001e2371723e */ /* 0x000fe400048070ff */
[----:B------:R-:W-:Y:S02]  /*7650*/  F2FP.SATFINITE.E4M3.F32.PACK_AB_MERGE_C R108, R17, R16, R108 ;  /* 0x00000010116c723e */ /* 0x000fe4000480706c */
[----:B------:R-:W-:Y:S02]  /*7660*/  F2FP.SATFINITE.E4M3.F32.PACK_AB_MERGE_C R109, R21, R20, R109 ;  /* 0x00000014156d723e */ /* 0x000fe4000480706d */
[----:B------:R-:W-:Y:S02]  /*7670*/  F2FP.SATFINITE.E4M3.F32.PACK_AB_MERGE_C R110, R25, R24, R112 ;  /* 0x00000018196e723e */ /* 0x000fe40004807070 */
[----:B------:R-:W-:Y:S02]  /*7680*/  F2FP.SATFINITE.E4M3.F32.PACK_AB_MERGE_C R111, R29, R28, R113 ;  /* 0x0000001c1d6f723e */ /* 0x000fe40004807071 */
[----:B------:R-:W-:Y:S02]  /*7690*/  LEA R107, R95, UR44, 0x3 ;  /* 0x0000002c5f6b7c11 */ /* 0x000fe4000f8e18ff */
[----:B------:R-:W-:Y:S01]  /*76a0*/  @P6 SHF.L.U32 R112, R94, 0x1f, RZ ;  /* 0x0000001f5e706819 */ /* 0x000fe200000006ff */
[----:B------:R1:W-:Y:S01]  /*76b0*/  STS.128 [R104+0x2200], R108 ;  /* 0x0022006c68007388 */ /* 0x0003e20000000c00 */
[----:B------:R-:W-:Y:S01]  /*76c0*/  @!PT LDS RZ, [RZ] ;  /* 0x00000000fffff984 */ /* 0x000fe20000000800 */
[----:B------:R-:W-:Y:S01]  /*76d0*/  @!PT LDS RZ, [RZ] ;  /* 0x00000000fffff984 */ /* 0x000fe20000000800 */
[----:B------:R-:W-:Y:S01]  /*76e0*/  @!PT LDS RZ, [RZ] ;  /* 0x00000000fffff984 */ /* 0x000fe20000000800 */
[----:B------:R-:W-:Y:S01]  /*76f0*/  @!PT LDS RZ, [RZ] ;  /* 0x00000000fffff984 */ /* 0x000fe20000000800 */
[----:B------:R2:W-:Y:S07]  /*7700*/  MEMBAR.ALL.CTA ;  /* 0x0000000000007992 */ /* 0x0005ee0000008000 */
[----:B--2---:R-:W2:Y:S02]  /*7710*/  FENCE.VIEW.ASYNC.S ;  /* 0x00000000000073c6 */ /* 0x004ea40000000000 */
[----:B--2---:R-:W-:Y:S06]  /*7720*/  BAR.SYNC.DEFER_BLOCKING 0x1, 0x80 ;  /* 0x0042000000007b1d */ /* 0x004fec0000010000 */
[----:B------:R-:W-:Y:S05]  /*7730*/  @P0 BRA `(.L_x_123) ;  /* 0x00000000003c0947 */ /* 0x000fea0003800000 */
[----:B------:R-:W2:Y:S01]  /*7740*/  LDCU.64 UR6, c[0x0][0x348] ;  /* 0x00006900ff0677ac */ /* 0x000ea20008000a00 */
[----:B------:R-:W-:Y:S01]  /*7750*/  UIADD3 UR4, UPT, UPT, UR44, 0x2200, URZ ;  /* 0x000022002c047890 */ /* 0x000fe2000fffe0ff */
[----:B------:R-:W-:Y:S01]  /*7760*/  UMOV UR51, UR36 ;  /* 0x0000002400337c82 */ /* 0x000fe20008000000 */
[----:B------:R-:W-:Y:S02]  /*7770*/  UIADD3 UR9, UPT, UPT, UR49, 0x40, URZ ;  /* 0x0000004031097890 */ /* 0x000fe4000fffe0ff */
[----:B------:R-:W-:Y:S02]  /*7780*/  UIADD3 UR8, UPT, UPT, UR44, 0x2a00, URZ ;  /* 0x00002a002c087890 */ /* 0x000fe4000fffe0ff */
[----:B------:R-:W-:Y:S01]  /*7790*/  MOV R98, UR4 ;  /* 0x0000000400627c02 */ /* 0x000fe20008000f00 */
[----:B------:R-:W-:Y:S01]  /*77a0*/  UMOV UR10, UR50 ;  /* 0x00000032000a7c82 */ /* 0x000fe20008000000 */
[----:B------:R-:W-:Y:S02]  /*77b0*/  UMOV UR11, UR36 ;  /* 0x00000024000b7c82 */ /* 0x000fe40008000000 */
[----:B------:R-:W-:Y:S01]  /*77c0*/  R2UR UR48, R98 ;  /* 0x00000000623072ca */ /* 0x000fe200000e0000 */
[----:B--2---:R-:W-:Y:S04]  /*77d0*/  UIADD3 UR4, UP0, UPT, UR6, 0x680, URZ ;  /* 0x0000068006047890 */ /* 0x004fe8000ff1e0ff */
[----:B------:R-:W-:Y:S09]  /*77e0*/  UIADD3.X UR5, UPT, UPT, URZ, UR7, URZ, UP0, !UPT ;  /* 0x00000007ff057290 */ /* 0x000ff200087fe4ff */
[----:B------:R2:W-:Y:S01]  /*77f0*/  UTMASTG.3D [UR48], [UR4] ;  /* 0x00000030040073b5 */ /* 0x0005e20008010000 */
[----:B------:R2:W-:Y:S01]  /*7800*/  UTMASTG.3D [UR8], [UR4] ;  /* 0x00000008040073b5 */ /* 0x0005e20008010000 */
[----:B------:R0:W-:Y:S01]  /*7810*/  UTMACMDFLUSH ;  /* 0x00000000000079b7 */ /* 0x0001e20000000000 */
[----:B--2---:R-:W-:Y:S04]  /*7820*/  DEPBAR.LE SB0, 0x1 ;  /* 0x000080400000791a */ /* 0x004fe80000000000 */
.L_x_123:
[----:B------:R-:W-:Y:S05]  /*7830*/  BSYNC.RECONVERGENT B0 ;  /* 0x0000000000007941 */ /* 0x000fea0003800200 */
.L_x_122:
[----:B------:R-:W-:Y:S06]  /*7840*/  BAR.SYNC.DEFER_BLOCKING 0x1, 0x80 ;  /* 0x0042000000007b1d */ /* 0x000fec0000010000 */
[----:B------:R-:W2:Y:S01]  /*7850*/  @P6 SYNCS.PHASECHK.TRANS64.TRYWAIT P0, [R107+URZ+0xd0], R112 ;  /* 0x0000d0706b0065a7 */ /* 0x000ea200080011ff */
[----:B------:R-:W-:Y:S01]  /*7860*/  BSSY B1, `(.L_x_124) ;  /* 0x0000020000017945 */ /* 0x000fe20003800000 */
[----:B--2---:R-:W-:Y:S03]  /*7870*/  @P6 SEL R71, RZ, 0x1, !P0 ;  /* 0x00000001ff476807 */ /* 0x004fe60004000000 */
[----:B------:R-:W-:Y:S05]  /*7880*/  @!P6 BRA `(.L_x_125) ;  /* 0x000000000074e947 */ /* 0x000fea0003800000 */
[----:B------:R-:W-:Y:S01]  /*7890*/  ISETP.NE.AND P1, PT, R105, RZ, PT ;  /* 0x000000ff6900720c */ /* 0x000fe20003f25270 */
[----:B------:R-:W-:Y:S01]  /*78a0*/  BSSY B0, `(.L_x_126) ;  /* 0x0000009000007945 */ /* 0x000fe20003800000 */
[----:B------:R-:W-:Y:S11]  /*78b0*/  ISETP.NE.AND P0, PT, R71, RZ, PT ;  /* 0x000000ff4700720c */ /* 0x000ff60003f05270 */
[----:B------:R-:W-:Y:S05]  /*78c0*/  @P1 IMAD R0, R95, 0x1000, R88 ;  /* 0x000010005f001824 */ /* 0x000fea00078e0258 */
[----:B------:R-:W-:Y:S05]  /*78d0*/  @P1 IADD3 R3, PT, PT, R0, UR44, RZ ;  /* 0x0000002c00031c10 */ /* 0x000fea000fffe0ff */
[----:B------:R-:W-:Y:S01]  /*78e0*/  @P1 IMAD.IADD R3, R3, 0x1, R106 ;  /* 0x0000000103031824 */ /* 0x000fe200078e026a */
[----:B------:R-:W-:Y:S06]  /*78f0*/  @P0 BRA `(.L_x_127) ;  /* 0x00000000000c0947 */ /* 0x000fec0003800000 */
[----:B------:R-:W-:Y:S04]  /*7900*/  SHF.L.U32 R2, R94, 0x1f, RZ ;  /* 0x0000001f5e027819 */ /* 0x000fe800000006ff */
[----:B------:R-:W2:Y:S02]  /*7910*/  SYNCS.PHASECHK.TRANS64.TRYWAIT P0, [R107+URZ+0xd0], R2 ;  /* 0x0000d0026b0075a7 */ /* 0x000ea400080011ff */
[----:B--2---:R-:W-:Y:S05]  /*7920*/  @!P0 BRA `(.L_x_128) ;  /* 0x0000001800e48947 */ /* 0x004fea0003800000 */
.L_x_127:
[----:B------:R-:W-:Y:S05]  /*7930*/  BSYNC B0 ;  /* 0x0000000000007941 */ /* 0x000fea0003800000 */
.L_x_126:
[----:B------:R-:W-:Y:S01]  /*7940*/  ISETP.NE.AND P0, PT, R105, RZ, PT ;  /* 0x000000ff6900720c */ /* 0x000fe20003f05270 */
[----:B--2---:R-:W-:Y:S02]  /*7950*/  VIADD R107, R107, 0xe0 ;  /* 0x000000e06b6b7836 */ /* 0x004fe40000000000 */
[----:B------:R-:W-:Y:S02]  /*7960*/  IMAD.U32 R2, RZ, RZ, UR45 ;  /* 0x0000002dff027e24 */ /* 0x000fe4000f8e00ff */
[----:B------:R-:W-:Y:S03]  /*7970*/  VIADD R95, R95, 0x1 ;  /* 0x000000015f5f7836 */ /* 0x000fe60000000000 */
[----:B------:R-:W-:Y:S05]  /*7980*/  PRMT R2, R2, 0x654, R107 ;  /* 0x0000065402027816 */ /* 0x000fea000000006b */
[----:B------:R2:W3:Y:S04]  /*7990*/  @P0 LDS.128 R72, [R0+UR44+0x200] ;  /* 0x0002002c00480984 */ /* 0x0004e80008000c00 */
[----:B------:R2:W4:Y:S01]  /*79a0*/  @P0 LDS.128 R76, [R3+0x200] ;  /* 0x00020000034c0984 */ /* 0x0005220000000c00 */
        /* <DEDUP_REMOVED lines=11> */
.L_x_125:
[----:B------:R-:W-:Y:S05]  /*7a60*/  BSYNC B1 ;  /* 0x0000000000017941 */ /* 0x000fea0003800000 */
.L_x_124:
[----:B--2---:R-:W-:Y:S05]  /*7a70*/  VIADD R0, R39, 0x20 ;  /* 0x0000002027007836 */ /* 0x004fea0000000000 */
[----:B------:R-:W-:Y:S04]  /*7a80*/  SHF.R.U32.HI R0, RZ, 0x15, R0 ;  /* 0x00000015ff007819 */ /* 0x000fe80000011600 */
[----:B------:R-:W-:Y:S11]  /*7a90*/  LOP3.LUT P0, RZ, R0, 0x3, R91, 0x48, !PT ;  /* 0x0000000300ff7812 */ /* 0x000ff6000780485b */
[----:B------:R-:W-:Y:S02]  /*7aa0*/  @!UPT UIADD3 URZ, UPT, UPT, URZ, URZ, URZ ;  /* 0x000000fffffff290 */ /* 0x000fe4000fffe0ff */
[----:B------:R-:W-:Y:S05]  /*7ab0*/  @!P0 BRA `(.L_x_129) ;  /* 0x0000000000408947 */ /* 0x000fea0003800000 */
[----:B------:R-:W2:Y:S01]  /*7ac0*/  LDCU.64 UR8, c[0x4][0x70] ;  /* 0x01000e00ff0877ac */ /* 0x000ea20008000a00 */
[----:B------:R-:W-:Y:S01]  /*7ad0*/  MOV R3, 0x0 ;  /* 0x0000000000037802 */ /* 0x000fe20000000f00 */
[----:B------:R-:W-:Y:S02]  /*7ae0*/  HFMA2 R12, -RZ, RZ, 0, 5.9604644775390625e-08 ;  /* 0x00000001ff0c7431 */ /* 0x000fe400000001ff */
[----:B------:R-:W-:Y:S02]  /*7af0*/  IMAD.MOV.U32 R8, RZ, RZ, 0x192 ;  /* 0x00000192ff087424 */ /* 0x000fe400078e00ff */
[----:B------:R-:W-:Y:S01]  /*7b00*/  IMAD.MOV.U32 R13, RZ, RZ, RZ ;  /* 0x000000ffff0d7224 */ /* 0x000fe200078e00ff */
[----:B------:R-:W5:Y:S01]  /*7b10*/  LDCU.64 UR6, c[0x4][0x78] ;  /* 0x01000f00ff0677ac */ /* 0x000f620008000a00 */
[----:B------:R-:W1:Y:S01]  /*7b20*/  LDC.64 R2, c[0x4][R3] ;  /* 0x0100000003027b82 */ /* 0x000e620000000a00 */
[----:B------:R-:W3:Y:S01]  /*7b30*/  LDCU.64 UR4, c[0x4][0x10] ;  /* 0x01000200ff0477ac */ /* 0x000ee20008000a00 */
[----:B--2---:R-:W-:Y:S01]  /*7b40*/  MOV R5, UR9 ;  /* 0x0000000900057c02 */ /* 0x004fe20008000f00 */
[----:B------:R-:W-:Y:S01]  /*7b50*/  IMAD.U32 R4, RZ, RZ, UR8 ;  /* 0x00000008ff047e24 */ /* 0x000fe2000f8e00ff */
[----:B-----5:R-:W-:Y:S01]  /*7b60*/  MOV R7, UR7 ;  /* 0x0000000700077c02 */ /* 0x020fe20008000f00 */
[----:B------:R-:W-:Y:S01]  /*7b70*/  IMAD.U32 R6, RZ, RZ, UR6 ;  /* 0x00000006ff067e24 */ /* 0x000fe2000f8e00ff */
[----:B---3--:R-:W-:Y:S01]  /*7b80*/  MOV R11, UR5 ;  /* 0x00000005000b7c02 */ /* 0x008fe20008000f00 */
[----:B------:R-:W-:Y:S02]  /*7b90*/  IMAD.U32 R10, RZ, RZ, UR4 ;  /* 0x00000004ff0a7e24 */ /* 0x000fe4000f8e00ff */
[----:B------:R-:W-:Y:S07]  /*7ba0*/  LEPC R20, `(.L_x_129) ;  /* 0x000000001014794e */ /* 0x000fee0000000000 */
[----:B-1--4-:R-:W-:Y:S05]  /*7bb0*/  CALL.ABS.NOINC R2 ;  /* 0x0000000002007343 */ /* 0x012fea0003c00000 */
.L_x_129:
[----:B------:R-:W-:Y:S01]  /*7bc0*/  ISETP.NE.AND P0, PT, R99, RZ, PT ;  /* 0x000000ff6300720c */ /* 0x000fe20003f05270 */
[----:B------:R-:W-:Y:S05]  /*7bd0*/  WARPSYNC.ALL ;  /* 0x0000000000007948 */ /* 0x000fea0003800000 */
[----:B------:R-:W-:Y:S01]  /*7be0*/  R2UR UR4, R39 ;  /* 0x00000000270472ca */ /* 0x000fe200000e0000 */
[----:B------:R-:W-:Y:S01]  /*7bf0*/  BSSY.RECONVERGENT B0, `(.L_x_130) ;  /* 0x00000a0000007945 */ /* 0x000fe20003800200 */
[-C--:B---3--:R-:W-:Y:S02]  /*7c00*/  F2FP.F16.E4M3.UNPACK_B R42, R72.reuse ;  /* 0x00000048ff2a723e */ /* 0x088fe400020006ff */
[----:B------:R-:W-:Y:S02]  /*7c10*/  F2FP.F16.E4M3.UNPACK_B R72, R72.H1 ;  /* 0x00000048ff48723e */ /* 0x000fe400030006ff */
[-C--:B------:R-:W-:Y:S01]  /*7c20*/  F2FP.F16.E4M3.UNPACK_B R46, R73.reuse ;  /* 0x00000049ff2e723e */ /* 0x080fe200020006ff */
[--C-:B------:R-:W-:Y:S01]  /*7c30*/  HADD2.F32 R40, -RZ, R42.reuse.H0_H0 ;  /* 0x2000002aff287230 */ /* 0x100fe20000004100 */
[----:B------:R-:W-:Y:S01]  /*7c40*/  F2FP.F16.E4M3.UNPACK_B R73, R73.H1 ;  /* 0x00000049ff49723e */ /* 0x000fe200030006ff */
[----:B------:R-:W-:Y:S01]  /*7c50*/  HADD2.F32 R42, -RZ, R42.H1_H1 ;  /* 0x3000002aff2a7230 */ /* 0x000fe20000004100 */
[-C--:B------:R-:W-:Y:S01]  /*7c60*/  F2FP.F16.E4M3.UNPACK_B R50, R74.reuse ;  /* 0x0000004aff32723e */ /* 0x080fe200020006ff */
[----:B------:R-:W-:Y:S01]  /*7c70*/  HADD2.F32 R43, -RZ, R72.H0_H0 ;  /* 0x20000048ff2b7230 */ /* 0x000fe20000004100 */
[----:B------:R-:W-:Y:S01]  /*7c80*/  F2FP.F16.E4M3.UNPACK_B R74, R74.H1 ;  /* 0x0000004aff4a723e */ /* 0x000fe200030006ff */
[----:B------:R-:W2:Y:S01]  /*7c90*/  LDTM.x32 R4, tmem[UR4+0x20] ;  /* 0x00002004000479ee */ /* 0x000ea200082c0000 */
[----:B------:R-:W-:Y:S01]  /*7ca0*/  NOP ;  /* 0x0000000000007918 */ /* 0x000fe20000000000 */
[----:B------:R-:W-:Y:S01]  /*7cb0*/  IADD3 R92, PT, PT, R92, 0x140, RZ ;  /* 0x000001405c5c7810 */ /* 0x000fe20007ffe0ff */
[--C-:B------:R-:W-:Y:S01]  /*7cc0*/  HADD2.F32 R45, -RZ, R46.reuse.H0_H0 ;  /* 0x2000002eff2d7230 */ /* 0x100fe20000004100 */
[----:B------:R-:W-:Y:S01]  /*7cd0*/  F2FP.F16.E4M3.UNPACK_B R54, R75 ;  /* 0x0000004bff36723e */ /* 0x000fe200020006ff */
[----:B------:R-:W-:Y:S01]  /*7ce0*/  HADD2.F32 R46, -RZ, R46.H1_H1 ;  /* 0x3000002eff2e7230 */ /* 0x000fe20000004100 */
[----:B------:R-:W-:Y:S01]  /*7cf0*/  LOP3.LUT R92, R92, 0xfefffff8, RZ, 0xc0, !PT ;  /* 0xfefffff85c5c7812 */ /* 0x000fe200078ec0ff */
[--C-:B------:R-:W-:Y:S01]  /*7d00*/  HADD2.F32 R49, -RZ, R50.reuse.H0_H0 ;  /* 0x20000032ff317230 */ /* 0x100fe20000004100 */
[----:B----4-:R-:W-:Y:S01]  /*7d10*/  F2FP.F16.E4M3.UNPACK_B R58, R76 ;  /* 0x0000004cff3a723e */ /* 0x010fe200020006ff */
[----:B------:R-:W-:Y:S01]  /*7d20*/  HADD2.F32 R50, -RZ, R50.H1_H1 ;  /* 0x30000032ff327230 */ /* 0x000fe20000004100 */
[----:B--2---:R2:W-:Y:S01]  /*7d30*/  SYNCS.ARRIVE.TRANS64.RED.A1T0 RZ, [R92+URZ], RZ ;  /* 0x000000ff5cff79a7 */ /* 0x0045e200081004ff */
[--C-:B------:R-:W-:Y:S01]  /*7d40*/  HADD2.F32 R53, -RZ, R54.reuse.H0_H0 ;  /* 0x20000036ff357230 */ /* 0x100fe20000004100 */
[----:B------:R-:W-:Y:S01]  /*7d50*/  F2FP.F16.E4M3.UNPACK_B R62, R77 ;  /* 0x0000004dff3e723e */ /* 0x000fe200020006ff */
[----:B------:R-:W-:Y:S01]  /*7d60*/  HADD2.F32 R54, -RZ, R54.H1_H1 ;  /* 0x30000036ff367230 */ /* 0x000fe20000004100 */
[----:B------:R-:W-:Y:S01]  /*7d70*/  F2FP.F16.E4M3.UNPACK_B R66, R78 ;  /* 0x0000004eff42723e */ /* 0x000fe200020006ff */
[--C-:B------:R-:W-:Y:S01]  /*7d80*/  HADD2.F32 R57, -RZ, R58.reuse.H0_H0 ;  /* 0x2000003aff397230 */ /* 0x100fe20000004100 */
[----:B------:R-:W-:Y:S01]  /*7d90*/  F2FP.F16.E4M3.UNPACK_B R70, R79 ;  /* 0x0000004fff46723e */ /* 0x000fe200020006ff */
[----:B------:R-:W-:Y:S01]  /*7da0*/  HADD2.F32 R58, -RZ, R58.H1_H1 ;  /* 0x3000003aff3a7230 */ /* 0x000fe20000004100 */
[----:B------:R-:W-:Y:S01]  /*7db0*/  F2FP.F16.E4M3.UNPACK_B R75, R75.H1 ;  /* 0x0000004bff4b723e */ /* 0x000fe200030006ff */
[--C-:B------:R-:W-:Y:S01]  /*7dc0*/  HADD2.F32 R61, -RZ, R62.reuse.H0_H0 ;  /* 0x2000003eff3d7230 */ /* 0x100fe20000004100 */
[----:B------:R-:W-:Y:S01]  /*7dd0*/  F2FP.F16.E4M3.UNPACK_B R76, R76.H1 ;  /* 0x0000004cff4c723e */ /* 0x000fe200030006ff */
[----:B------:R-:W-:Y:S01]  /*7de0*/  HADD2.F32 R63, -RZ, R62.H1_H1 ;  /* 0x3000003eff3f7230 */ /* 0x000fe20000004100 */
[----:B------:R-:W-:Y:S01]  /*7df0*/  F2FP.F16.E4M3.UNPACK_B R77, R77.H1 ;  /* 0x0000004dff4d723e */ /* 0x000fe200030006ff */
[--C-:B------:R-:W-:Y:S02]  /*7e00*/  HADD2.F32 R65, -RZ, R66.reuse.H0_H0 ;  /* 0x20000042ff417230 */ /* 0x100fe40000004100 */
[C---:B------:R-:W-:Y:S01]  /*7e10*/  FMUL R4, R38.reuse, R4 ;  /* 0x0000000426047220 */ /* 0x040fe20000400000 */
        /* <DEDUP_REMOVED lines=16> */
[--C-:B------:R-:W-:Y:S02]  /*7f20*/  HADD2.F32 R69, -RZ, R70.reuse.H0_H0 ;  /* 0x20000046ff457230 */ /* 0x100fe40000004100 */
[C---:B------:R-:W-:Y:S01]  /*7f30*/  FMUL R28, R38.reuse, R32 ;  /* 0x00000020261c7220 */ /* 0x040fe20000400000 */
[----:B------:R-:W-:Y:S02]  /*7f40*/  HADD2.F32 R70, -RZ, R70.H1_H1 ;  /* 0x30000046ff467230 */ /* 0x000fe40000004100 */
[C---:B------:R-:W-:Y:S01]  /*7f50*/  FMUL R29, R38.reuse, R33 ;  /* 0x00000021261d7220 */ /* 0x040fe20000400000 */
[----:B------:R-:W-:Y:S02]  /*7f60*/  HADD2.F32 R44, -RZ, R72.H1_H1 ;  /* 0x30000048ff2c7230 */ /* 0x000fe40000004100 */
[C---:B------:R-:W-:Y:S01]  /*7f70*/  FMUL R6, R38.reuse, R6 ;  /* 0x0000000626067220 */ /* 0x040fe20000400000 */
[C---:B------:R-:W-:Y:S01]  /*7f80*/  FMUL R7, R38.reuse, R7 ;  /* 0x0000000726077220 */ /* 0x040fe20000400000 */
[--C-:B------:R-:W-:Y:S02]  /*7f90*/  HADD2.F32 R47, -RZ, R73.reuse.H0_H0 ;  /* 0x20000049ff2f7230 */ /* 0x100fe40000004100 */
[C---:B------:R-:W-:Y:S01]  /*7fa0*/  FMUL R10, R38.reuse, R10 ;  /* 0x0000000a260a7220 */ /* 0x040fe20000400000 */
[C---:B------:R-:W-:Y:S01]  /*7fb0*/  FFMA R6, R41.reuse, R43, R6 ;  /* 0x0000002b29067223 */ /* 0x040fe20000000006 */
[----:B------:R-:W-:Y:S02]  /*7fc0*/  HADD2.F32 R48, -RZ, R73.H1_H1 ;  /* 0x30000049ff307230 */ /* 0x000fe40000004100 */
[C---:B------:R-:W-:Y:S01]  /*7fd0*/  FFMA R7, R41.reuse, R44, R7 ;  /* 0x0000002c29077223 */ /* 0x040fe20000000007 */
[C---:B------:R-:W-:Y:S01]  /*7fe0*/  FFMA R8, R41.reuse, R45, R8 ;  /* 0x0000002d29087223 */ /* 0x040fe20000000008 */
[C---:B------:R-:W-:Y:S01]  /*7ff0*/  FFMA R9, R41.reuse, R46, R9 ;  /* 0x0000002e29097223 */ /* 0x040fe20000000009 */
[----:B------:R-:W-:Y:S01]  /*8000*/  FFMA R10, R41, R47, R10 ;  /* 0x0000002f290a7223 */ /* 0x000fe2000000000a */
[C---:B------:R-:W-:Y:S01]  /*8010*/  FMUL R11, R38.reuse, R11 ;  /* 0x0000000b260b7220 */ /* 0x040fe20000400000 */
[----:B------:R-:W-:Y:S01]  /*8020*/  F2FP.F16.E4M3.UNPACK_B R78, R78.H1 ;  /* 0x0000004eff4e723e */ /* 0x000fe200030006ff */
[--C-:B------:R-:W-:Y:S01]  /*8030*/  HADD2.F32 R51, -RZ, R74.reuse.H0_H0 ;  /* 0x2000004aff337230 */ /* 0x100fe20000004100 */
[----:B-1----:R-:W-:Y:S01]  /*8040*/  F2FP.SATFINITE.E4M3.F32.PACK_AB_MERGE_C R100, R7, R6, RZ ;  /* 0x000000060764723e */ /* 0x002fe200048070ff */
[C---:B------:R-:W-:Y:S01]  /*8050*/  FFMA R11, R41.reuse, R48, R11 ;  /* 0x00000030290b7223 */ /* 0x040fe2000000000b */
[C---:B------:R-:W-:Y:S01]  /*8060*/  FFMA R12, R41.reuse, R49, R12 ;  /* 0x00000031290c7223 */ /* 0x040fe2000000000c */
[----:B------:R-:W-:Y:S01]  /*8070*/  FFMA R13, R41, R50, R13 ;  /* 0x00000032290d7223 */ /* 0x000fe2000000000d */
[----:B------:R-:W-:Y:S01]  /*8080*/  F2FP.SATFINITE.E4M3.F32.PACK_AB_MERGE_C R100, R5, R4, R100 ;  /* 0x000000040564723e */ /* 0x000fe20004807064 */
[----:B------:R-:W-:Y:S01]  /*8090*/  HADD2.F32 R52, -RZ, R74.H1_H1 ;  /* 0x3000004aff347230 */ /* 0x000fe20000004100 */
[----:B------:R-:W-:Y:S01]  /*80a0*/  F2FP.SATFINITE.E4M3.F32.PACK_AB_MERGE_C R101, R11, R10, RZ ;  /* 0x0000000a0b65723e */ /* 0x000fe200048070ff */
[C---:B------:R-:W-:Y:S01]  /*80b0*/  FMUL R14, R38.reuse, R14 ;  /* 0x0000000e260e7220 */ /* 0x040fe20000400000 */
[C---:B------:R-:W-:Y:S01]  /*80c0*/  FMUL R15, R38.reuse, R15 ;  /* 0x0000000f260f7220 */ /* 0x040fe20000400000 */
[--C-:B------:R-:W-:Y:S01]  /*80d0*/  HADD2.F32 R55, -RZ, R75.reuse.H0_H0 ;  /* 0x2000004bff377230 */ /* 0x100fe20000004100 */
[----:B------:R-:W-:Y:S01]  /*80e0*/  F2FP.SATFINITE.E4M3.F32.PACK_AB_MERGE_C R101, R9, R8, R101 ;  /* 0x000000080965723e */ /* 0x000fe20004807065 */
[C---:B------:R-:W-:Y:S01]  /*80f0*/  FFMA R14, R41.reuse, R51, R14 ;  /* 0x00000033290e7223 */ /* 0x040fe2000000000e */
[C---:B------:R-:W-:Y:S01]  /*8100*/  FFMA R15, R41.reuse, R52, R15 ;  /* 0x00000034290f7223 */ /* 0x040fe2000000000f */
[C---:B------:R-:W-:Y:S01]  /*8110*/  FFMA R16, R41.reuse, R53, R16 ;  /* 0x0000003529107223 */ /* 0x040fe20000000010 */
[C---:B------:R-:W-:Y:S01]  /*8120*/  FFMA R17, R41.reuse, R54, R17 ;  /* 0x0000003629117223 */ /* 0x040fe20000000011 */
        /* <DEDUP_REMOVED lines=15> */
[C---:B------:R-:W-:Y:S01]  /*8220*/  FFMA R23, R41.reuse, R60, R23 ;  /* 0x0000003c29177223 */ /* 0x040fe20000000017 */
[C---:B------:R-:W-:Y:S01]  /*8230*/  FMUL R27, R38.reuse, R27 ;  /* 0x0000001b261b7220 */ /* 0x040fe20000400000 */
[C---:B------:R-:W-:Y:S01]  /*8240*/  FFMA R0, R41.reuse, R61, R0 ;  /* 0x0000003d29007223 */ /* 0x040fe20000000000 */
[----:B------:R-:W-:Y:S01]  /*8250*/  F2FP.F16.E4M3.UNPACK_B R79, R79.H1 ;  /* 0x0000004fff4f723e */ /* 0x000fe200030006ff */
        /* <DEDUP_REMOVED lines=16> */
[----:B------:R-:W-:Y:S01]  /*8360*/  FFMA R28, R41, R69, R28 ;  /* 0x00000045291c7223 */ /* 0x000fe2000000001c */
[----:B------:R-:W-:Y:S01]  /*8370*/  F2FP.SATFINITE.E4M3.F32.PACK_AB_MERGE_C R103, R19, R18, RZ ;  /* 0x000000121367723e */ /* 0x000fe200048070ff */
        /* <DEDUP_REMOVED lines=14> */
[----:B--2---:R-:W-:Y:S03]  /*8460*/  IADD3 R92, PT, PT, R36, 0x1, RZ ;  /* 0x00000001245c7810 */ /* 0x004fe60007ffe0ff */
        /* <DEDUP_REMOVED lines=10> */
[----:B------:R-:W-:Y:S02]  /*8510*/  UIADD3 UR13, UPT, UPT, UR49, 0x20, URZ ;  /* 0x00000020310d7890 */ /* 0x000fe4000fffe0ff */
[----:B------:R-:W-:Y:S01]  /*8520*/  UIADD3 UR12, UPT, UPT, UR44, 0x3200, URZ ;  /* 0x000032002c0c7890 */ /* 0x000fe2000fffe0ff */
[----:B------:R-:W-:Y:S01]  /*8530*/  UMOV UR14, UR50 ;  /* 0x00000032000e7c82 */ /* 0x000fe20008000000 */
[----:B------:R-:W-:Y:S01]  /*8540*/  UMOV UR15, UR36 ;  /* 0x00000024000f7c82 */ /* 0x000fe20008000000 */
[----:B------:R-:W-:Y:S02]  /*8550*/  UIADD3 UR9, UPT, UPT, UR49, 0x60, URZ ;  /* 0x0000006031097890 */ /* 0x000fe4000fffe0ff */
[----:B------:R-:W-:Y:S01]  /*8560*/  UIADD3 UR8, UPT, UPT, UR44, 0x3a00, URZ ;  /* 0x00003a002c087890 */ /* 0x000fe2000fffe0ff */
[----:B------:R-:W-:Y:S01]  /*8570*/  UMOV UR10, UR50 ;  /* 0x00000032000a7c82 */ /* 0x000fe20008000000 */
[----:B------:R-:W-:Y:S01]  /*8580*/  UMOV UR11, UR36 ;  /* 0x00000024000b7c82 */ /* 0x000fe20008000000 */
[----:B--2---:R-:W-:Y:S04]  /*8590*/  UIADD3 UR4, UP0, UPT, UR6, 0x680, URZ ;  /* 0x0000068006047890 */ /* 0x004fe8000ff1e0ff */
[----:B------:R-:W-:Y:S09]  /*85a0*/  UIADD3.X UR5, UPT, UPT, URZ, UR7, URZ, UP0, !UPT ;  /* 0x00000007ff057290 */ /* 0x000ff200087fe4ff */
[----:B------:R2:W-:Y:S01]  /*85b0*/  UTMASTG.3D [UR12], [UR4] ;  /* 0x0000000c040073b5 */ /* 0x0005e20008010000 */
[----:B------:R2:W-:Y:S01]  /*85c0*/  UTMASTG.3D [UR8], [UR4] ;  /* 0x00000008040073b5 */ /* 0x0005e20008010000 */
[----:B------:R0:W-:Y:S01]  /*85d0*/  UTMACMDFLUSH ;  /* 0x00000000000079b7 */ /* 0x0001e20000000000 */
[----:B--2---:R-:W-:Y:S04]  /*85e0*/  DEPBAR.LE SB0, 0x1 ;  /* 0x000080400000791a */ /* 0x004fe80000000000 */
.L_x_131:
[----:B------:R-:W-:Y:S05]  /*85f0*/  BSYNC.RECONVERGENT B0 ;  /* 0x0000000000007941 */ /* 0x000fea0003800200 */
.L_x_130:
[----:B------:R-:W-:Y:S01]  /*8600*/  BAR.SYNC.DEFER_BLOCKING 0x1, 0x80 ;  /* 0x0042000000007b1d */ /* 0x000fe20000010000 */
[----:B------:R-:W-:Y:S01]  /*8610*/  ISETP.NE.AND P0, PT, R93, 0x2, PT ;  /* 0x000000025d00780c */ /* 0x000fe20003f05270 */
[----:B------:R-:W-:Y:S01]  /*8620*/  UISETP.NE.AND UP0, UPT, UR46, URZ, UPT ;  /* 0x000000ff2e00728c */ /* 0x000fe2000bf05270 */
[----:B------:R-:W-:Y:S01]  /*8630*/  ISETP.NE.AND P1, PT, R92, 0x4, PT ;  /* 0x000000045c00780c */ /* 0x000fe20003f25270 */
[----:B------:R-:W-:Y:S01]  /*8640*/  UIADD3 UR28, UPT, UPT, UR37, UR62, URZ ;  /* 0x0000003e251c7290 */ /* 0x000fe2000fffe0ff */
[----:B------:R-:W-:Y:S01]  /*8650*/  SEL R3, RZ, 0x1, P0 ;  /* 0x00000001ff037807 */ /* 0x000fe20000000000 */
[----:B------:R-:W-:Y:S01]  /*8660*/  UIADD3 UR20, UPT, UPT, UR38, UR61, URZ ;  /* 0x0000003d26147290 */ /* 0x000fe2000fffe0ff */
[----:B------:R-:W-:Y:S02]  /*8670*/  SEL R0, RZ, 0x1, P1 ;  /* 0x00000001ff007807 */ /* 0x000fe40000800000 */
[----:B------:R-:W-:Y:S02]  /*8680*/  LOP3.LUT R96, R96, R3, RZ, 0x3c, !PT ;  /* 0x0000000360607212 */ /* 0x000fe400078e3cff */
[----:B------:R-:W-:Y:S02]  /*8690*/  LOP3.LUT R97, R97, R0, RZ, 0x3c, !PT ;  /* 0x0000000061617212 */ /* 0x000fe400078e3cff */
[----:B------:R-:W-:Y:S02]  /*86a0*/  SEL R93, R93, RZ, P0 ;  /* 0x000000ff5d5d7207 */ /* 0x000fe40000000000 */
[----:B------:R-:W-:Y:S01]  /*86b0*/  SEL R36, R92, RZ, P1 ;  /* 0x000000ff5c247207 */ /* 0x000fe20000800000 */
[----:B------:R-:W-:Y:S01]  /*86c0*/  UMOV UR36, UR59 ;  /* 0x0000003b00247c82 */ /* 0x000fe20008000000 */
[----:B------:R-:W-:Y:S05]  /*86d0*/  BRA.U UP0, `(.L_x_132) ;  /* 0xffffffd500907547 */ /* 0x000fea000b83ffff */
[----:B------:R-:W-:Y:S05]  /*86e0*/  EXIT ;  /* 0x000000000000794d */ /* 0x000fea0003800000 */
.L_x_25:
[----:B---3--:R3:W4:Y:S02]  /*86f0*/  SYNCS.PHASECHK.TRANS64.TRYWAIT P0, [R3+URZ+0x170], R2 ;  /* 0x00017002030075a7 */ /* 0x00872400080011ff */
[----:B----4-:R-:W-:Y:S05]  /*8700*/  @!P0 NANOSLEEP.SYNCS 0x989680 ;  /* 0x009896800000895d */ /* 0x010fea0003900000 */
[----:B------:R-:W4:Y:S02]  /*8710*/  @!P0 SYNCS.PHASECHK.TRANS64 P0, [R3+URZ+0x170], R2 ;  /* 0x00017002030085a7 */ /* 0x000f2400080010ff */
[----:B----4-:R-:W-:Y:S05]  /*8720*/  @!P0 BRA `(.L_x_25) ;  /* 0xfffffffc00f08947 */ /* 0x010fea000383ffff */
[----:B------:R-:W-:Y:S05]  /*8730*/  BRA `(.L_x_133) ;  /* 0xffffff9400547947 */ /* 0x000fea000383ffff */
.L_x_28:
[----:B--2---:R-:W-:-:S07]  /*8740*/  MOV R0, UR33 ;  /* 0x0000002100007c02 */ /* 0x004fce0008000f00 */
.L_x_134:
[----:B--2---:R2:W3:Y:S02]  /*8750*/  SYNCS.PHASECHK.TRANS64.TRYWAIT P0, [R0+URZ+0x68], R3 ;  /* 0x00006803000075a7 */ /* 0x0044e400080011ff */
[----:B---3--:R-:W-:Y:S05]  /*8760*/  @!P0 NANOSLEEP.SYNCS 0x989680 ;  /* 0x009896800000895d */ /* 0x008fea0003900000 */
[----:B------:R-:W3:Y:S02]  /*8770*/  @!P0 SYNCS.PHASECHK.TRANS64 P0, [R0+URZ+0x68], R3 ;  /* 0x00006803000085a7 */ /* 0x000ee400080010ff */
[----:B---3--:R-:W-:Y:S05]  /*8780*/  @!P0 BRA `(.L_x_134) ;  /* 0xfffffffc00f08947 */ /* 0x008fea000383ffff */
[----:B------:R-:W-:Y:S05]  /*8790*/  BRA `(.L_x_27) ;  /* 0xffffff9400ac7947 */ /* 0x000fea000383ffff */
.L_x_35:
[----:B-1----:R-:W-:-:S07]  /*87a0*/  MOV R0, UR17 ;  /* 0x0000001100007c02 */ /* 0x002fce0008000f00 */
.L_x_135:
[----:B-1----:R1:W2:Y:S02]  /*87b0*/  SYNCS.PHASECHK.TRANS64.TRYWAIT P0, [R0+URZ+0x68], R3 ;  /* 0x00006803000075a7 */ /* 0x0022a400080011ff */
[----:B--2---:R-:W-:Y:S05]  /*87c0*/  @!P0 NANOSLEEP.SYNCS 0x989680 ;  /* 0x009896800000895d */ /* 0x004fea0003900000 */
[----:B------:R-:W2:Y:S02]  /*87d0*/  @!P0 SYNCS.PHASECHK.TRANS64 P0, [R0+URZ+0x68], R3 ;  /* 0x00006803000085a7 */ /* 0x000ea400080010ff */
[----:B--2---:R-:W-:Y:S05]  /*87e0*/  @!P0 BRA `(.L_x_135) ;  /* 0xfffffffc00f08947 */ /* 0x004fea000383ffff */
[----:B------:R-:W-:Y:S05]  /*87f0*/  BRA `(.L_x_34) ;  /* 0xffffff9800747947 */ /* 0x000fea000383ffff */
.L_x_40:
[----:B-1----:R1:W2:Y:S02]  /*8800*/  SYNCS.PHASECHK.TRANS64.TRYWAIT P0, [R3+URZ+0x100], R0 ;  /* 0x00010000030075a7 */ /* 0x0022a400080011ff */
[----:B--2---:R-:W-:Y:S05]  /*8810*/  @!P0 NANOSLEEP.SYNCS 0x989680 ;  /* 0x009896800000895d */ /* 0x004fea0003900000 */
[----:B------:R-:W2:Y:S02]  /*8820*/  @!P0 SYNCS.PHASECHK.TRANS64 P0, [R3+URZ+0x100], R0 ;  /* 0x00010000030085a7 */ /* 0x000ea400080010ff */
[----:B--2---:R-:W-:Y:S05]  /*8830*/  @!P0 BRA `(.L_x_40) ;  /* 0xfffffffc00f08947 */ /* 0x004fea000383ffff */
[----:B------:R-:W-:Y:S05]  /*8840*/  BRA `(.L_x_136) ;  /* 0xffffff9c00247947 */ /* 0x000fea000383ffff */
.L_x_44:
[----:B-1----:R-:W-:-:S07]  /*8850*/  MOV R0, UR4 ;  /* 0x0000000400007c02 */ /* 0x002fce0008000f00 */
.L_x_137:
[----:B-1----:R1:W2:Y:S02]  /*8860*/  SYNCS.PHASECHK.TRANS64.TRYWAIT P0, [R0+URZ], R3 ;  /* 0x00000003000075a7 */ /* 0x0022a400080011ff */
[----:B--2---:R-:W-:Y:S05]  /*8870*/  @!P0 NANOSLEEP.SYNCS 0x989680 ;  /* 0x009896800000895d */ /* 0x004fea0003900000 */
[----:B------:R-:W2:Y:S02]  /*8880*/  @!P0 SYNCS.PHASECHK.TRANS64 P0, [R0+URZ], R3 ;  /* 0x00000003000085a7 */ /* 0x000ea400080010ff */
[----:B--2---:R-:W-:Y:S05]  /*8890*/  @!P0 BRA `(.L_x_137) ;  /* 0xfffffffc00f08947 */ /* 0x004fea000383ffff */
[----:B------:R-:W-:Y:S05]  /*88a0*/  BRA `(.L_x_138) ;  /* 0xffffffa000c87947 */ /* 0x000fea000383ffff */
.L_x_45:
[----:B------:R-:W-:-:S07]  /*88b0*/  MOV R0, UR5 ;  /* 0x0000000500007c02 */ /* 0x000fce0008000f00 */
.L_x_139:
[----:B-1----:R1:W2:Y:S02]  /*88c0*/  SYNCS.PHASECHK.TRANS64.TRYWAIT P0, [R0+URZ], R3 ;  /* 0x00000003000075a7 */ /* 0x0022a400080011ff */
[----:B--2---:R-:W-:Y:S05]  /*88d0*/  @!P0 NANOSLEEP.SYNCS 0x989680 ;  /* 0x009896800000895d */ /* 0x004fea0003900000 */
[----:B------:R-:W2:Y:S02]  /*88e0*/  @!P0 SYNCS.PHASECHK.TRANS64 P0, [R0+URZ], R3 ;  /* 0x00000003000085a7 */ /* 0x000ea400080010ff */
[----:B--2---:R-:W-:Y:S05]  /*88f0*/  @!P0 BRA `(.L_x_139) ;  /* 0xfffffffc00f08947 */ /* 0x004fea000383ffff */
[----:B------:R-:W-:Y:S05]  /*8900*/  BRA `(.L_x_140) ;  /* 0xffffffa000d47947 */ /* 0x000fea000383ffff */
.L_x_46:
[----:B------:R-:W-:-:S07]  /*8910*/  MOV R0, UR5 ;  /* 0x0000000500007c02 */ /* 0x000fce0008000f00 */
.L_x_141:
[----:B-1----:R1:W2:Y:S02]  /*8920*/  SYNCS.PHASECHK.TRANS64.TRYWAIT P0, [R0+URZ], R3 ;  /* 0x00000003000075a7 */ /* 0x0022a400080011ff */
[----:B--2---:R-:W-:Y:S05]  /*8930*/  @!P0 NANOSLEEP.SYNCS 0x989680 ;  /* 0x009896800000895d */ /* 0x004fea0003900000 */
[----:B------:R-:W2:Y:S02]  /*8940*/  @!P0 SYNCS.PHASECHK.TRANS64 P0, [R0+URZ], R3 ;  /* 0x00000003000085a7 */ /* 0x000ea400080010ff */
[----:B--2---:R-:W-:Y:S05]  /*8950*/  @!P0 BRA `(.L_x_141) ;  /* 0xfffffffc00f08947 */ /* 0x004fea000383ffff */
[----:B------:R-:W-:Y:S05]  /*8960*/  BRA `(.L_x_142) ;  /* 0xffffffa000e07947 */ /* 0x000fea000383ffff */
.L_x_47:
[----:B------:R-:W-:-:S07]  /*8970*/  MOV R0, UR5 ;  /* 0x0000000500007c02 */ /* 0x000fce0008000f00 */
.L_x_143:
[----:B-1----:R1:W2:Y:S02]  /*8980*/  SYNCS.PHASECHK.TRANS64.TRYWAIT P0, [R0+URZ], R3 ;  /* 0x00000003000075a7 */ /* 0x0022a400080011ff */
[----:B--2---:R-:W-:Y:S05]  /*8990*/  @!P0 NANOSLEEP.SYNCS 0x989680 ;  /* 0x009896800000895d */ /* 0x004fea0003900000 */
[----:B------:R-:W2:Y:S02]  /*89a0*/  @!P0 SYNCS.PHASECHK.TRANS64 P0, [R0+URZ], R3 ;  /* 0x00000003000085a7 */ /* 0x000ea400080010ff */
[----:B--2---:R-:W-:Y:S05]  /*89b0*/  @!P0 BRA `(.L_x_143) ;  /* 0xfffffffc00f08947 */ /* 0x004fea000383ffff */
[----:B------:R-:W-:Y:S05]  /*89c0*/  BRA `(.L_x_144) ;  /* 0xffffffa000ec7947 */ /* 0x000fea000383ffff */
.L_x_48:
[----:B------:R-:W-:-:S07]  /*89d0*/  MOV R0, UR5 ;  /* 0x0000000500007c02 */ /* 0x000fce0008000f00 */
.L_x_145:
[----:B-1----:R1:W2:Y:S02]  /*89e0*/  SYNCS.PHASECHK.TRANS64.TRYWAIT P0, [R0+URZ], R3 ;  /* 0x00000003000075a7 */ /* 0x0022a400080011ff */
[----:B--2---:R-:W-:Y:S05]  /*89f0*/  @!P0 NANOSLEEP.SYNCS 0x989680 ;  /* 0x009896800000895d */ /* 0x004fea0003900000 */
[----:B------:R-:W2:Y:S02]  /*8a00*/  @!P0 SYNCS.PHASECHK.TRANS64 P0, [R0+URZ], R3 ;  /* 0x00000003000085a7 */ /* 0x000ea400080010ff */
[----:B--2---:R-:W-:Y:S05]  /*8a10*/  @!P0 BRA `(.L_x_145) ;  /* 0xfffffffc00f08947 */ /* 0x004fea000383ffff */
[----:B------:R-:W-:Y:S05]  /*8a20*/  BRA `(.L_x_146) ;  /* 0xffffffa000f87947 */ /* 0x000fea000383ffff */
.L_x_49:
[----:B------:R-:W-:-:S07]  /*8a30*/  MOV R0, UR5 ;  /* 0x0000000500007c02 */ /* 0x000fce0008000f00 */
.L_x_147:
[----:B-1----:R1:W2:Y:S02]  /*8a40*/  SYNCS.PHASECHK.TRANS64.TRYWAIT P0, [R0+URZ], R3 ;  /* 0x00000003000075a7 */ /* 0x0022a400080011ff */
[----:B--2---:R-:W-:Y:S05]  /*8a50*/  @!P0 NANOSLEEP.SYNCS 0x989680 ;  /* 0x009896800000895d */ /* 0x004fea0003900000 */
[----:B------:R-:W2:Y:S02]  /*8a60*/  @!P0 SYNCS.PHASECHK.TRANS64 P0, [R0+URZ], R3 ;  /* 0x00000003000085a7 */ /* 0x000ea400080010ff */
[----:B--2---:R-:W-:Y:S05]  /*8a70*/  @!P0 BRA `(.L_x_147) ;  /* 0xfffffffc00f08947 */ /* 0x004fea000383ffff */
[----:B------:R-:W-:Y:S05]  /*8a80*/  BRA `(.L_x_148) ;  /* 0xffffffa400047947 */ /* 0x000fea000383ffff */
.L_x_50:
[----:B------:R-:W-:-:S07]  /*8a90*/  MOV R0, UR5 ;  /* 0x0000000500007c02 */ /* 0x000fce0008000f00 */
.L_x_149:
[----:B-1----:R1:W2:Y:S02]  /*8aa0*/  SYNCS.PHASECHK.TRANS64.TRYWAIT P0, [R0+URZ], R3 ;  /* 0x00000003000075a7 */ /* 0x0022a400080011ff */
[----:B--2---:R-:W-:Y:S05]  /*8ab0*/  @!P0 NANOSLEEP.SYNCS 0x989680 ;  /* 0x009896800000895d */ /* 0x004fea0003900000 */
[----:B------:R-:W2:Y:S02]  /*8ac0*/  @!P0 SYNCS.PHASECHK.TRANS64 P0, [R0+URZ], R3 ;  /* 0x00000003000085a7 */ /* 0x000ea400080010ff */
[----:B--2---:R-:W-:Y:S05]  /*8ad0*/  @!P0 BRA `(.L_x_149) ;  /* 0xfffffffc00f08947 */ /* 0x004fea000383ffff */
[----:B------:R-:W-:Y:S05]  /*8ae0*/  BRA `(.L_x_150) ;  /* 0xffffffa400107947 */ /* 0x000fea000383ffff */
.L_x_51:
[----:B------:R-:W-:-:S07]  /*8af0*/  MOV R0, UR5 ;  /* 0x0000000500007c02 */ /* 0x000fce0008000f00 */
.L_x_151:
[----:B-1----:R1:W2:Y:S02]  /*8b00*/  SYNCS.PHASECHK.TRANS64.TRYWAIT P0, [R0+URZ], R3 ;  /* 0x00000003000075a7 */ /* 0x0022a400080011ff */
[----:B--2---:R-:W-:Y:S05]  /*8b10*/  @!P0 NANOSLEEP.SYNCS 0x989680 ;  /* 0x009896800000895d */ /* 0x004fea0003900000 */
[----:B------:R-:W2:Y:S02]  /*8b20*/  @!P0 SYNCS.PHASECHK.TRANS64 P0, [R0+URZ], R3 ;  /* 0x00000003000085a7 */ /* 0x000ea400080010ff */
[----:B--2---:R-:W-:Y:S05]  /*8b30*/  @!P0 BRA `(.L_x_151) ;  /* 0xfffffffc00f08947 */ /* 0x004fea000383ffff */
[----:B------:R-:W-:Y:S05]  /*8b40*/  BRA `(.L_x_152) ;  /* 0xffffffa4001c7947 */ /* 0x000fea000383ffff */
.L_x_52:
[----:B------:R-:W-:-:S07]  /*8b50*/  MOV R0, UR5 ;  /* 0x0000000500007c02 */ /* 0x000fce0008000f00 */
.L_x_153:
[----:B-1----:R1:W2:Y:S02]  /*8b60*/  SYNCS.PHASECHK.TRANS64.TRYWAIT P0, [R0+URZ], R3 ;  /* 0x00000003000075a7 */ /* 0x0022a400080011ff */
[----:B--2---:R-:W-:Y:S05]  /*8b70*/  @!P0 NANOSLEEP.SYNCS 0x989680 ;  /* 0x009896800000895d */ /* 0x004fea0003900000 */
[----:B------:R-:W2:Y:S02]  /*8b80*/  @!P0 SYNCS.PHASECHK.TRANS64 P0, [R0+URZ], R3 ;  /* 0x00000003000085a7 */ /* 0x000ea400080010ff */
[----:B--2---:R-:W-:Y:S05]  /*8b90*/  @!P0 BRA `(.L_x_153) ;  /* 0xfffffffc00f08947 */ /* 0x004fea000383ffff */
[----:B------:R-:W-:Y:S05]  /*8ba0*/  BRA `(.L_x_154) ;  /* 0xffffffa400287947 */ /* 0x000fea000383ffff */
.L_x_53:
[----:B------:R-:W-:-:S07]  /*8bb0*/  MOV R0, UR5 ;  /* 0x0000000500007c02 */ /* 0x000fce0008000f00 */
.L_x_155:
[----:B-1----:R1:W2:Y:S02]  /*8bc0*/  SYNCS.PHASECHK.TRANS64.TRYWAIT P0, [R0+URZ], R3 ;  /* 0x00000003000075a7 */ /* 0x0022a400080011ff */
[----:B--2---:R-:W-:Y:S05]  /*8bd0*/  @!P0 NANOSLEEP.SYNCS 0x989680 ;  /* 0x009896800000895d */ /* 0x004fea0003900000 */
[----:B------:R-:W2:Y:S02]  /*8be0*/  @!P0 SYNCS.PHASECHK.TRANS64 P0, [R0+URZ], R3 ;  /* 0x00000003000085a7 */ /* 0x000ea400080010ff */
[----:B--2---:R-:W-:Y:S05]  /*8bf0*/  @!P0 BRA `(.L_x_155) ;  /* 0xfffffffc00f08947 */ /* 0x004fea000383ffff */
[----:B------:R-:W-:Y:S05]  /*8c00*/  BRA `(.L_x_156) ;  /* 0xffffffa400347947 */ /* 0x000fea000383ffff */
.L_x_54:
[----:B------:R-:W-:-:S07]  /*8c10*/  MOV R0, UR5 ;  /* 0x0000000500007c02 */ /* 0x000fce0008000f00 */
.L_x_157:
[----:B-1----:R1:W2:Y:S02]  /*8c20*/  SYNCS.PHASECHK.TRANS64.TRYWAIT P0, [R0+URZ], R3 ;  /* 0x00000003000075a7 */ /* 0x0022a400080011ff */
[----:B--2---:R-:W-:Y:S05]  /*8c30*/  @!P0 NANOSLEEP.SYNCS 0x989680 ;  /* 0x009896800000895d */ /* 0x004fea0003900000 */
[----:B------:R-:W2:Y:S02]  /*8c40*/  @!P0 SYNCS.PHASECHK.TRANS64 P0, [R0+URZ], R3 ;  /* 0x00000003000085a7 */ /* 0x000ea400080010ff */
[----:B--2---:R-:W-:Y:S05]  /*8c50*/  @!P0 BRA `(.L_x_157) ;  /* 0xfffffffc00f08947 */ /* 0x004fea000383ffff */
[----:B------:R-:W-:Y:S05]  /*8c60*/  BRA `(.L_x_158) ;  /* 0xffffffa400407947 */ /* 0x000fea000383ffff */
.L_x_55:
[----:B------:R-:W-:-:S07]  /*8c70*/  MOV R0, UR5 ;  /* 0x0000000500007c02 */ /* 0x000fce0008000f00 */
.L_x_159:
[----:B-1----:R1:W2:Y:S02]  /*8c80*/  SYNCS.PHASECHK.TRANS64.TRYWAIT P0, [R0+URZ], R3 ;  /* 0x00000003000075a7 */ /* 0x0022a400080011ff */
[----:B--2---:R-:W-:Y:S05]  /*8c90*/  @!P0 NANOSLEEP.SYNCS 0x989680 ;  /* 0x009896800000895d */ /* 0x004fea0003900000 */
[----:B------:R-:W2:Y:S02]  /*8ca0*/  @!P0 SYNCS.PHASECHK.TRANS64 P0, [R0+URZ], R3 ;  /* 0x00000003000085a7 */ /* 0x000ea400080010ff */
[----:B--2---:R-:W-:Y:S05]  /*8cb0*/  @!P0 BRA `(.L_x_159) ;  /* 0xfffffffc00f08947 */ /* 0x004fea000383ffff */
[----:B------:R-:W-:Y:S05]  /*8cc0*/  BRA `(.L_x_160) ;  /* 0xffffffa4004c7947 */ /* 0x000fea000383ffff */
.L_x_58:
[----:B--2---:R2:W3:Y:S02]  /*8cd0*/  SYNCS.PHASECHK.TRANS64.TRYWAIT P0, [R2+URZ+0x160], R5 ;  /* 0x00016005020075a7 */ /* 0x0044e400080011ff */
[----:B---3--:R-:W-:Y:S05]  /*8ce0*/  @!P0 NANOSLEEP.SYNCS 0x989680 ;  /* 0x009896800000895d */ /* 0x008fea0003900000 */
[----:B------:R-:W3:Y:S02]  /*8cf0*/  @!P0 SYNCS.PHASECHK.TRANS64 P0, [R2+URZ+0x160], R5 ;  /* 0x00016005020085a7 */ /* 0x000ee400080010ff */
[----:B---3--:R-:W-:Y:S05]  /*8d00*/  @!P0 BRA `(.L_x_58) ;  /* 0xfffffffc00f08947 */ /* 0x008fea000383ffff */
[----:B------:R-:W-:Y:S05]  /*8d10*/  BRA `(.L_x_161) ;  /* 0xffffffa400a87947 */ /* 0x000fea000383ffff */
.L_x_59:
[----:B------:R-:W-:-:S07]  /*8d20*/  MOV R2, UR4 ;  /* 0x0000000400027c02 */ /* 0x000fce0008000f00 */
.L_x_162:
[----:B--2---:R2:W3:Y:S02]  /*8d30*/  SYNCS.PHASECHK.TRANS64.TRYWAIT P0, [R2+URZ+0x110], R5 ;  /* 0x00011005020075a7 */ /* 0x0044e400080011ff */
[----:B---3--:R-:W-:Y:S05]  /*8d40*/  @!P0 NANOSLEEP.SYNCS 0x989680 ;  /* 0x009896800000895d */ /* 0x008fea0003900000 */
[----:B------:R-:W3:Y:S02]  /*8d50*/  @!P0 SYNCS.PHASECHK.TRANS64 P0, [R2+URZ+0x110], R5 ;  /* 0x00011005020085a7 */ /* 0x000ee400080010ff */
[----:B---3--:R-:W-:Y:S05]  /*8d60*/  @!P0 BRA `(.L_x_162) ;  /* 0xfffffffc00f08947 */ /* 0x008fea000383ffff */
[----:B------:R-:W-:Y:S05]  /*8d70*/  BRA `(.L_x_163) ;  /* 0xffffffa400b87947 */ /* 0x000fea000383ffff */
.L_x_60:
[----:B--2---:R2:W3:Y:S02]  /*8d80*/  SYNCS.PHASECHK.TRANS64.TRYWAIT P1, [R2+URZ+0x100], R5 ;  /* 0x00010005020075a7 */ /* 0x0044e400080211ff */
[----:B---3--:R-:W-:Y:S05]  /*8d90*/  @!P1 NANOSLEEP.SYNCS 0x989680 ;  /* 0x009896800000995d */ /* 0x008fea0003900000 */
[----:B------:R-:W3:Y:S02]  /*8da0*/  @!P1 SYNCS.PHASECHK.TRANS64 P1, [R2+URZ+0x100], R5 ;  /* 0x00010005020095a7 */ /* 0x000ee400080210ff */
[----:B---3--:R-:W-:Y:S05]  /*8db0*/  @!P1 BRA `(.L_x_60) ;  /* 0xfffffffc00f09947 */ /* 0x008fea000383ffff */
[----:B------:R-:W-:Y:S05]  /*8dc0*/  BRA `(.L_x_164) ;  /* 0xffffffa400e87947 */ /* 0x000fea000383ffff */
.L_x_63:
[----:B------:R-:W-:-:S07]  /*8dd0*/  MOV R0, UR4 ;  /* 0x0000000400007c02 */ /* 0x000fce0008000f00 */
.L_x_165:
[----:B--2---:R2:W3:Y:S02]  /*8de0*/  SYNCS.PHASECHK.TRANS64.TRYWAIT P0, [R0+URZ+0x110], R3 ;  /* 0x00011003000075a7 */ /* 0x0044e400080011ff */
[----:B---3--:R-:W-:Y:S05]  /*8df0*/  @!P0 NANOSLEEP.SYNCS 0x989680 ;  /* 0x009896800000895d */ /* 0x008fea0003900000 */
[----:B------:R-:W3:Y:S02]  /*8e00*/  @!P0 SYNCS.PHASECHK.TRANS64 P0, [R0+URZ+0x110], R3 ;  /* 0x00011003000085a7 */ /* 0x000ee400080010ff */
[----:B---3--:R-:W-:Y:S05]  /*8e10*/  @!P0 BRA `(.L_x_165) ;  /* 0xfffffffc00f08947 */ /* 0x008fea000383ffff */
[----:B------:R-:W-:Y:S05]  /*8e20*/  BRA `(.L_x_62) ;  /* 0xffffffa8003c7947 */ /* 0x000fea000383ffff */
.L_x_72:
[----:B--2---:R-:W-:-:S04]  /*8e30*/  MOV R0, UR5 ;  /* 0x0000000500007c02 */ /* 0x004fc80008000f00 */
[----:B------:R2:W3:Y:S03]  /*8e40*/  SYNCS.PHASECHK.TRANS64.TRYWAIT P0, [R0+URZ+0x8], R7 ;  /* 0x00000807000075a7 */ /* 0x0004e600080011ff */
[----:B---3--:R-:W-:Y:S05]  /*8e50*/  @!P0 NANOSLEEP.SYNCS 0x989680 ;  /* 0x009896800000895d */ /* 0x008fea0003900000 */
[----:B------:R-:W3:Y:S02]  /*8e60*/  @!P0 SYNCS.PHASECHK.TRANS64 P0, [R0+URZ+0x8], R7 ;  /* 0x00000807000085a7 */ /* 0x000ee400080010ff */
[----:B---3--:R-:W-:Y:S05]  /*8e70*/  @!P0 BRA `(.L_x_72) ;  /* 0xfffffffc00ec8947 */ /* 0x008fea000383ffff */
[----:B------:R-:W-:Y:S05]  /*8e80*/  BRA `(.L_x_71) ;  /* 0xffffffa800f07947 */ /* 0x000fea000383ffff */
.L_x_74:
[----:B------:R-:W-:Y:S01]  /*8e90*/  BSSY B0, `(.L_x_166) ;  /* 0x0000006000007945 */ /* 0x000fe20003800000 */
[----:B------:R-:W-:-:S07]  /*8ea0*/  MOV R15, 0xffffffff ;  /* 0xffffffff000f7802 */ /* 0x000fce0000000f00 */
[----:B-12--5:R-:W-:Y:S05]  /*8eb0*/  WARPSYNC.COLLECTIVE R15, `(.L_x_167) ;  /* 0x000000000f0c7348 */ /* 0x026fea0003c00000 */
[----:B------:R-:W-:Y:S02]  /*8ec0*/  ELECT P6, UR79, PT ;  /* 0x00000000004f782f */ /* 0x000fe400038c0000 */
[----:B------:R-:W-:Y:S01]  /*8ed0*/  MOV R14, UR79 ;  /* 0x0000004f000e7c02 */ /* 0x000fe20008000f00 */
[----:B-12--5:R-:W-:Y:S10]  /*8ee0*/  ENDCOLLECTIVE ;  /* 0x000000000000791b */ /* 0x026ff40003800000 */
.L_x_167:
[----:B------:R-:W-:Y:S05]  /*8ef0*/  BSYNC B0 ;  /* 0x0000000000007941 */ /* 0x000fea0003800000 */
.L_x_166:
[----:B------:R-:W-:Y:S05]  /*8f00*/  BRA `(.L_x_168) ;  /* 0xffffffac00207947 */ /* 0x000fea000383ffff */
.L_x_76:
[----:B--2---:R-:W-:-:S04]  /*8f10*/  MOV R0, UR5 ;  /* 0x0000000500007c02 */ /* 0x004fc80008000f00 */
[----:B------:R2:W3:Y:S03]  /*8f20*/  SYNCS.PHASECHK.TRANS64.TRYWAIT P0, [R0+URZ+0x8], R5 ;  /* 0x00000805000075a7 */ /* 0x0004e600080011ff */
[----:B---3--:R-:W-:Y:S05]  /*8f30*/  @!P0 NANOSLEEP.SYNCS 0x989680 ;  /* 0x009896800000895d */ /* 0x008fea0003900000 */
[----:B------:R-:W3:Y:S02]  /*8f40*/  @!P0 SYNCS.PHASECHK.TRANS64 P0, [R0+URZ+0x8], R5 ;  /* 0x00000805000085a7 */ /* 0x000ee400080010ff */
[----:B---3--:R-:W-:Y:S05]  /*8f50*/  @!P0 BRA `(.L_x_76) ;  /* 0xfffffffc00ec8947 */ /* 0x008fea000383ffff */
[----:B------:R-:W-:Y:S05]  /*8f60*/  BRA `(.L_x_75) ;  /* 0xffffffac00247947 */ /* 0x000fea000383ffff */
.L_x_77:
[----:B-1----:R1:W2:Y:S02]  /*8f70*/  SYNCS.PHASECHK.TRANS64.TRYWAIT P0, [R0+URZ+0x100], R5 ;  /* 0x00010005000075a7 */ /* 0x0022a400080011ff */
[----:B--2---:R-:W-:Y:S05]  /*8f80*/  @!P0 NANOSLEEP.SYNCS 0x989680 ;  /* 0x009896800000895d */ /* 0x004fea0003900000 */
[----:B------:R-:W2:Y:S02]  /*8f90*/  @!P0 SYNCS.PHASECHK.TRANS64 P0, [R0+URZ+0x100], R5 ;  /* 0x00010005000085a7 */ /* 0x000ea400080010ff */
[----:B--2---:R-:W-:Y:S05]  /*8fa0*/  @!P0 BRA `(.L_x_77) ;  /* 0xfffffffc00f08947 */ /* 0x004fea000383ffff */
[----:B------:R-:W-:Y:S05]  /*8fb0*/  BRA `(.L_x_169) ;  /* 0xffffffb000107947 */ /* 0x000fea000383ffff */
.L_x_79:
[----:B------:R-:W-:-:S07]  /*8fc0*/  MOV R0, UR31 ;  /* 0x0000001f00007c02 */ /* 0x000fce0008000f00 */
.L_x_170:
[----:B-1----:R1:W2:Y:S02]  /*8fd0*/  SYNCS.PHASECHK.TRANS64.TRYWAIT P0, [R0+URZ+0x140], R5 ;  /* 0x00014005000075a7 */ /* 0x0022a400080011ff */
[----:B--2---:R-:W-:Y:S05]  /*8fe0*/  @!P0 NANOSLEEP.SYNCS 0x989680 ;  /* 0x009896800000895d */ /* 0x004fea0003900000 */
[----:B------:R-:W2:Y:S02]  /*8ff0*/  @!P0 SYNCS.PHASECHK.TRANS64 P0, [R0+URZ+0x140], R5 ;  /* 0x00014005000085a7 */ /* 0x000ea400080010ff */
[----:B--2---:R-:W-:Y:S05]  /*9000*/  @!P0 BRA `(.L_x_170) ;  /* 0xfffffffc00f08947 */ /* 0x004fea000383ffff */
[----:B------:R-:W-:Y:S05]  /*9010*/  BRA `(.L_x_171) ;  /* 0xffffffb0005c7947 */ /* 0x000fea000383ffff */
.L_x_82:
[----:B------:R-:W-:Y:S07]  /*9020*/  MOV R0, UR5 ;  /* 0x0000000500007c02 */ /* 0x000fee0008000f00 */
.L_x_172:
[----:B-1----:R1:W2:Y:S02]  /*9030*/  SYNCS.PHASECHK.TRANS64.TRYWAIT P0, [R0+URZ], R5 ;  /* 0x00000005000075a7 */ /* 0x0022a400080011ff */
[----:B--2---:R-:W-:Y:S05]  /*9040*/  @!P0 NANOSLEEP.SYNCS 0x989680 ;  /* 0x009896800000895d */ /* 0x004fea0003900000 */
[----:B------:R-:W2:Y:S02]  /*9050*/  @!P0 SYNCS.PHASECHK.TRANS64 P0, [R0+URZ], R5 ;  /* 0x00000005000085a7 */ /* 0x000ea400080010ff */
[----:B--2---:R-:W-:Y:S05]  /*9060*/  @!P0 BRA `(.L_x_172) ;  /* 0xfffffffc00f08947 */ /* 0x004fea000383ffff */
[----:B------:R-:W-:Y:S05]  /*9070*/  BRA `(.L_x_81) ;  /* 0xffffffb000707947 */ /* 0x000fea000383ffff */
.L_x_86:
[----:B-1----:R-:W-:-:S07]  /*9080*/  MOV R0, UR4 ;  /* 0x0000000400007c02 */ /* 0x002fce0008000f00 */
.L_x_173:
[----:B-1----:R1:W2:Y:S02]  /*9090*/  SYNCS.PHASECHK.TRANS64.TRYWAIT P0, [R0+URZ], R3 ;  /* 0x00000003000075a7 */ /* 0x0022a400080011ff */
[----:B--2---:R-:W-:Y:S05]  /*90a0*/  @!P0 NANOSLEEP.SYNCS 0x989680 ;  /* 0x009896800000895d */ /* 0x004fea0003900000 */
[----:B------:R-:W2:Y:S02]  /*90b0*/  @!P0 SYNCS.PHASECHK.TRANS64 P0, [R0+URZ], R3 ;  /* 0x00000003000085a7 */ /* 0x000ea400080010ff */
[----:B--2---:R-:W-:Y:S05]  /*90c0*/  @!P0 BRA `(.L_x_173) ;  /* 0xfffffffc00f08947 */ /* 0x004fea000383ffff */
[----:B------:R-:W-:Y:S05]  /*90d0*/  BRA `(.L_x_174) ;  /* 0xffffffb400647947 */ /* 0x000fea000383ffff */
.L_x_87:
[----:B------:R-:W-:-:S07]  /*90e0*/  MOV R0, UR5 ;  /* 0x0000000500007c02 */ /* 0x000fce0008000f00 */
.L_x_175:
[----:B-1----:R1:W2:Y:S02]  /*90f0*/  SYNCS.PHASECHK.TRANS64.TRYWAIT P0, [R0+URZ], R3 ;  /* 0x00000003000075a7 */ /* 0x0022a400080011ff */
[----:B--2---:R-:W-:Y:S05]  /*9100*/  @!P0 NANOSLEEP.SYNCS 0x989680 ;  /* 0x009896800000895d */ /* 0x004fea0003900000 */
[----:B------:R-:W2:Y:S02]  /*9110*/  @!P0 SYNCS.PHASECHK.TRANS64 P0, [R0+URZ], R3 ;  /* 0x00000003000085a7 */ /* 0x000ea400080010ff */
[----:B--2---:R-:W-:Y:S05]  /*9120*/  @!P0 BRA `(.L_x_175) ;  /* 0xfffffffc00f08947 */ /* 0x004fea000383ffff */
[----:B------:R-:W-:Y:S05]  /*9130*/  BRA `(.L_x_176) ;  /* 0xffffffb400707947 */ /* 0x000fea000383ffff */
.L_x_88:
[----:B------:R-:W-:-:S07]  /*9140*/  MOV R0, UR5 ;  /* 0x0000000500007c02 */ /* 0x000fce0008000f00 */
.L_x_177:
[----:B-1----:R1:W2:Y:S02]  /*9150*/  SYNCS.PHASECHK.TRANS64.TRYWAIT P0, [R0+URZ], R3 ;  /* 0x00000003000075a7 */ /* 0x0022a400080011ff */
[----:B--2---:R-:W-:Y:S05]  /*9160*/  @!P0 NANOSLEEP.SYNCS 0x989680 ;  /* 0x009896800000895d */ /* 0x004fea0003900000 */
[----:B------:R-:W2:Y:S02]  /*9170*/  @!P0 SYNCS.PHASECHK.TRANS64 P0, [R0+URZ], R3 ;  /* 0x00000003000085a7 */ /* 0x000ea400080010ff */
[----:B--2---:R-:W-:Y:S05]  /*9180*/  @!P0 BRA `(.L_x_177) ;  /* 0xfffffffc00f08947 */ /* 0x004fea000383ffff */
[----:B------:R-:W-:Y:S05]  /*9190*/  BRA `(.L_x_178) ;  /* 0xffffffb4007c7947 */ /* 0x000fea000383ffff */
.L_x_91:
[----:B------:R-:W-:-:S07]  /*91a0*/  MOV R0, UR26 ;  /* 0x0000001a00007c02 */ /* 0x000fce0008000f00 */
.L_x_179:
[----:B-1----:R1:W2:Y:S02]  /*91b0*/  SYNCS.PHASECHK.TRANS64.TRYWAIT P1, [R0+URZ+0x180], R3 ;  /* 0x00018003000075a7 */ /* 0x0022a400080211ff */
[----:B--2---:R-:W-:Y:S05]  /*91c0*/  @!P1 NANOSLEEP.SYNCS 0x989680 ;  /* 0x009896800000995d */ /* 0x004fea0003900000 */
[----:B------:R-:W2:Y:S02]  /*91d0*/  @!P1 SYNCS.PHASECHK.TRANS64 P1, [R0+URZ+0x180], R3 ;  /* 0x00018003000095a7 */ /* 0x000ea400080210ff */
[----:B--2---:R-:W-:Y:S05]  /*91e0*/  @!P1 BRA `(.L_x_179) ;  /* 0xfffffffc00f09947 */ /* 0x004fea000383ffff */
[----:B------:R-:W-:Y:S05]  /*91f0*/  BRA `(.L_x_180) ;  /* 0xffffffb400c87947 */ /* 0x000fea000383ffff */
.L_x_96:
[----:B---3--:R3:W4:Y:S02]  /*9200*/  SYNCS.PHASECHK.TRANS64.TRYWAIT P0, [R12+URZ+0x100], R9 ;  /* 0x000100090c0075a7 */ /* 0x00872400080011ff */
[----:B----4-:R-:W-:Y:S05]  /*9210*/  @!P0 NANOSLEEP.SYNCS 0x989680 ;  /* 0x009896800000895d */ /* 0x010fea0003900000 */
[----:B------:R-:W4:Y:S02]  /*9220*/  @!P0 SYNCS.PHASECHK.TRANS64 P0, [R12+URZ+0x100], R9 ;  /* 0x000100090c0085a7 */ /* 0x000f2400080010ff */
[----:B----4-:R-:W-:Y:S05]  /*9230*/  @!P0 BRA `(.L_x_96) ;  /* 0xfffffffc00f08947 */ /* 0x010fea000383ffff */
[----:B------:R-:W-:Y:S05]  /*9240*/  BRA `(.L_x_181) ;  /* 0xffffffb800e87947 */ /* 0x000fea000383ffff */
.L_x_99:
[----:B------:R-:W-:Y:S07]  /*9250*/  MOV R0, UR21 ;  /* 0x0000001500007c02 */ /* 0x000fee0008000f00 */
.L_x_182:
[----:B-1----:R1:W3:Y:S02]  /*9260*/  SYNCS.PHASECHK.TRANS64.TRYWAIT P2, [R0+URZ+0xf8], R11 ;  /* 0x0000f80b000075a7 */ /* 0x0022e400080411ff */
[----:B---3--:R-:W-:Y:S05]  /*9270*/  @!P2 NANOSLEEP.SYNCS 0x989680 ;  /* 0x009896800000a95d */ /* 0x008fea0003900000 */
[----:B------:R-:W3:Y:S02]  /*9280*/  @!P2 SYNCS.PHASECHK.TRANS64 P2, [R0+URZ+0xf8], R11 ;  /* 0x0000f80b0000a5a7 */ /* 0x000ee400080410ff */
[----:B---3--:R-:W-:Y:S05]  /*9290*/  @!P2 BRA `(.L_x_182) ;  /* 0xfffffffc00f0a947 */ /* 0x008fea000383ffff */
[----:B------:R-:W-:Y:S05]  /*92a0*/  BRA `(.L_x_98) ;  /* 0xffffffc000507947 */ /* 0x000fea000383ffff */
.L_x_102:
[----:B---3--:R-:W-:Y:S07]  /*92b0*/  MOV R0, UR21 ;  /* 0x0000001500007c02 */ /* 0x008fee0008000f00 */
.L_x_183:
[----:B-1----:R1:W3:Y:S02]  /*92c0*/  SYNCS.PHASECHK.TRANS64.TRYWAIT P0, [R0+URZ+0xe0], R9 ;  /* 0x0000e009000075a7 */ /* 0x0022e400080011ff */
[----:B---3--:R-:W-:Y:S05]  /*92d0*/  @!P0 NANOSLEEP.SYNCS 0x989680 ;  /* 0x009896800000895d */ /* 0x008fea0003900000 */
[----:B------:R-:W3:Y:S02]  /*92e0*/  @!P0 SYNCS.PHASECHK.TRANS64 P0, [R0+URZ+0xe0], R9 ;  /* 0x0000e009000085a7 */ /* 0x000ee400080010ff */
[----:B---3--:R-:W-:Y:S05]  /*92f0*/  @!P0 BRA `(.L_x_183) ;  /* 0xfffffffc00f08947 */ /* 0x008fea000383ffff */
[----:B------:R-:W-:Y:S05]  /*9300*/  BRA `(.L_x_184) ;  /* 0xffffffc000ac7947 */ /* 0x000fea000383ffff */
.L_x_103:
[----:B------:R-:W-:Y:S07]  /*9310*/  MOV R0, UR21 ;  /* 0x0000001500007c02 */ /* 0x000fee0008000f00 */
.L_x_185:
[----:B-1----:R1:W3:Y:S02]  /*9320*/  SYNCS.PHASECHK.TRANS64.TRYWAIT P0, [R0+URZ+0xe8], R9 ;  /* 0x0000e809000075a7 */ /* 0x0022e400080011ff */
[----:B---3--:R-:W-:Y:S05]  /*9330*/  @!P0 NANOSLEEP.SYNCS 0x989680 ;  /* 0x009896800000895d */ /* 0x008fea0003900000 */
[----:B------:R-:W3:Y:S02]  /*9340*/  @!P0 SYNCS.PHASECHK.TRANS64 P0, [R0+URZ+0xe8], R9 ;  /* 0x0000e809000085a7 */ /* 0x000ee400080010ff */
[----:B---3--:R-:W-:Y:S05]  /*9350*/  @!P0 BRA `(.L_x_185) ;  /* 0xfffffffc00f08947 */ /* 0x008fea000383ffff */
[----:B------:R-:W-:Y:S05]  /*9360*/  BRA `(.L_x_186) ;  /* 0xffffffc400047947 */ /* 0x000fea000383ffff */
.L_x_105:
[----:B------:R-:W-:-:S07]  /*9370*/  MOV R0, UR21 ;  /* 0x0000001500007c02 */ /* 0x000fce0008000f00 */
.L_x_187:
[----:B-1----:R1:W4:Y:S02]  /*9380*/  SYNCS.PHASECHK.TRANS64.TRYWAIT P0, [R0+URZ+0xe0], R3 ;  /* 0x0000e003000075a7 */ /* 0x00232400080011ff */
[----:B----4-:R-:W-:Y:S05]  /*9390*/  @!P0 NANOSLEEP.SYNCS 0x989680 ;  /* 0x009896800000895d */ /* 0x010fea0003900000 */
[----:B------:R-:W4:Y:S02]  /*93a0*/  @!P0 SYNCS.PHASECHK.TRANS64 P0, [R0+URZ+0xe0], R3 ;  /* 0x0000e003000085a7 */ /* 0x000f2400080010ff */
[----:B----4-:R-:W-:Y:S05]  /*93b0*/  @!P0 BRA `(.L_x_187) ;  /* 0xfffffffc00f08947 */ /* 0x010fea000383ffff */
[----:B------:R-:W-:Y:S05]  /*93c0*/  BRA `(.L_x_188) ;  /* 0xffffffc400907947 */ /* 0x000fea000383ffff */
.L_x_107:
[----:B--2---:R2:W3:Y:S02]  /*93d0*/  SYNCS.PHASECHK.TRANS64.TRYWAIT P0, [R3+URZ+0x100], R0 ;  /* 0x00010000030075a7 */ /* 0x0044e400080011ff */
[----:B---3--:R-:W-:Y:S05]  /*93e0*/  @!P0 NANOSLEEP.SYNCS 0x989680 ;  /* 0x009896800000895d */ /* 0x008fea0003900000 */
[----:B------:R-:W3:Y:S02]  /*93f0*/  @!P0 SYNCS.PHASECHK.TRANS64 P0, [R3+URZ+0x100], R0 ;  /* 0x00010000030085a7 */ /* 0x000ee400080010ff */
[----:B---3--:R-:W-:Y:S05]  /*9400*/  @!P0 BRA `(.L_x_107) ;  /* 0xfffffffc00f08947 */ /* 0x008fea000383ffff */
[----:B------:R-:W-:Y:S05]  /*9410*/  BRA `(.L_x_189) ;  /* 0xffffffc800547947 */ /* 0x000fea000383ffff */
.L_x_118:
[----:B-1----:R1:W2:Y:S02]  /*9420*/  SYNCS.PHASECHK.TRANS64.TRYWAIT P1, [R3+URZ+0xd0], R0 ;  /* 0x0000d000030075a7 */ /* 0x0022a400080211ff */
[----:B--2---:R-:W-:Y:S05]  /*9430*/  @!P1 NANOSLEEP.SYNCS 0x989680 ;  /* 0x009896800000995d */ /* 0x004fea0003900000 */
[----:B------:R-:W2:Y:S02]  /*9440*/  @!P1 SYNCS.PHASECHK.TRANS64 P1, [R3+URZ+0xd0], R0 ;  /* 0x0000d000030095a7 */ /* 0x000ea400080210ff */
[----:B--2---:R-:W-:Y:S05]  /*9450*/  @!P1 BRA `(.L_x_118) ;  /* 0xfffffffc00f09947 */ /* 0x004fea000383ffff */
[----:B------:R-:W-:Y:S05]  /*9460*/  BRA `(.L_x_117) ;  /* 0xffffffd400ac7947 */ /* 0x000fea000383ffff */
.L_x_120:
[----:B-1----:R1:W3:Y:S02]  /*9470*/  SYNCS.PHASECHK.TRANS64.TRYWAIT P0, [R92+URZ+0x120], R5 ;  /* 0x000120055c0075a7 */ /* 0x0022e400080011ff */
[----:B---3--:R-:W-:Y:S05]  /*9480*/  @!P0 NANOSLEEP.SYNCS 0x989680 ;  /* 0x009896800000895d */ /* 0x008fea0003900000 */
[----:B------:R-:W3:Y:S02]  /*9490*/  @!P0 SYNCS.PHASECHK.TRANS64 P0, [R92+URZ+0x120], R5 ;  /* 0x000120055c0085a7 */ /* 0x000ee400080010ff */
[----:B---3--:R-:W-:Y:S05]  /*94a0*/  @!P0 BRA `(.L_x_120) ;  /* 0xfffffffc00f08947 */ /* 0x008fea000383ffff */
[----:B------:R-:W-:Y:S05]  /*94b0*/  BRA `(.L_x_119) ;  /* 0xffffffd800007947 */ /* 0x000fea000383ffff */
.L_x_128:
[----:B--2---:R2:W3:Y:S02]  /*94c0*/  SYNCS.PHASECHK.TRANS64.TRYWAIT P0, [R107+URZ+0xd0], R2 ;  /* 0x0000d0026b0075a7 */ /* 0x0044e400080011ff */
[----:B---3--:R-:W-:Y:S05]  /*94d0*/  @!P0 NANOSLEEP.SYNCS 0x989680 ;  /* 0x009896800000895d */ /* 0x008fea0003900000 */
[----:B------:R-:W3:Y:S02]  /*94e0*/  @!P0 SYNCS.PHASECHK.TRANS64 P0, [R107+URZ+0xd0], R2 ;  /* 0x0000d0026b0085a7 */ /* 0x000ee400080010ff */
[----:B---3--:R-:W-:Y:S05]  /*94f0*/  @!P0 BRA `(.L_x_128) ;  /* 0xfffffffc00f08947 */ /* 0x008fea000383ffff */
[----:B------:R-:W-:Y:S05]  /*9500*/  BRA `(.L_x_127) ;  /* 0xffffffe400087947 */ /* 0x000fea000383ffff */
        .weak           $__internal_0_$__cuda_sm10x_tcgen05_guardrail_trap_col_being_dealloced_not_returned_by_alloc
        .type           $__internal_0_$__cuda_sm10x_tcgen05_guardrail_trap_col_being_dealloced_not_returned_by_alloc,@function
        .size           $__internal_0_$__cuda_sm10x_tcgen05_guardrail_trap_col_being_dealloced_not_returned_by_alloc,($__internal_1_$__cuda_sm10x_tcgen05_guardrail_trap_phase_invalid_during_alloc - $__internal_0_$__cuda_sm10x_tcgen05_guardrail_trap_col_being_dealloced_not_returned_by_alloc)
$__internal_0_$__cuda_sm10x_tcgen05_guardrail_trap_col_being_dealloced_not_returned_by_alloc:
[----:B------:R-:W-:Y:S05]  /*9510*/  BPT.TRAP 0x1 ;  /* 0x000000040000795c */ /* 0x000fea0000300000 */
[----:B------:R-:W-:-:S04]  /*9520*/  HFMA2 R3, -RZ, RZ, 0, 0 ;  /* 0x00000000ff037431 */ /* 0x000fc800000001ff */
[----:B------:R-:W-:Y:S05]  /*9530*/  RET.REL.NODEC R2 `(_ZN7cutlass13device_kernelINS_4gemm6kernel13GemmUniversalIN4cute5tupleIJiiiiEEENS1_10collective13CollectiveMmaINS1_35MainloopSm100TmaUmmaWarpSpecializedILi13ELi2ELi4ENS5_IJNS4_1CILi4EEENSA_ILi2EEENSA_ILi1EEEEEEEENS5_IJNSA_ILi128EEESG_SG_EEENS_12float_e4m3_tENS5_IJlSD_lEEESI_SJ_NS4_8TiledMMAINS4_8MMA_AtomIJNS4_10MMA_TraitsINS4_25SM100_MMA_F8F6F4_2x1SM_SSEJSI_SI_fSG_SG_NS4_17integral_constantINS4_4UMMA5MajorELSQ_0EEESR_NSO_INSP_7ScaleInELSS_0EEEST_EEEEEENS4_6LayoutINS5_IJSD_SD_SD_EEENS5_IJNSA_ILi0EEESY_SY_EEEEENS5_IJNS4_10UnderscoreES11_S11_EEEEENS4_28SM100_TMA_2SM_LOAD_MULTICASTENS4_14ComposedLayoutINS4_7SwizzleILi3ELi4ELi3EEENS4_18smem_ptr_flag_bitsILi8EEENSW_INS5_IJNSA_ILi8EEESG_EEENS5_IJSG_SD_EEEEEEEvNS4_8identityES14_S1E_vS1F_EENS_8epilogue10collective18CollectiveEpilogueINS1H_23Sm100TmaWarpSpecializedILi2ELi2ELi32ELb0ELb0EEEJNS5_IJNSA_ILi64EEESG_SG_EEENS5_IJNSW_IS1M_SD_EENSW_INS5_IJNSA_ILi32EEESC_EEENS5_IJSD_S1M_EEEEEEEESI_SJ_SI_SJ_NS1H_6fusion15FusionCallbacksIS1L_NS1U_17LinearCombinationISI_fSI_fLNS_15FloatRoundStyleE2EEES1N_S1T_JEEENS4_5SM1004TMEM4LOAD26SM100_TMEM_LOAD_32dp32b32xENS4_13SM90_TMA_LOADENS15_INS16_ILi1ELi4ELi3EEES19_NSW_INS5_IJS1A_S1P_EEENS5_IJS1P_SD_EEEEEEENS4_39AutoVectorizingCopyWithAssumedAlignmentILi128EEENS4_14SM90_TMA_STOREES29_S2B_S2B_EEEvvEEEEvNT_6ParamsE) ;  /* 0xffffff6802b07950 */ /* 0x000fea0003c3ffff */
        .weak           $__internal_1_$__cuda_sm10x_tcgen05_guardrail_trap_phase_invalid_during_alloc
        .type           $__internal_1_$__cuda_sm10x_tcgen05_guardrail_trap_phase_invalid_during_alloc,@function
        .size           $__internal_1_$__cuda_sm10x_tcgen05_guardrail_trap_phase_invalid_during_alloc,($__internal_2_$__cuda_sm10x_tcgen05_guardrail_trap_unallocated_columns_being_dealloced - $__internal_1_$__cuda_sm10x_tcgen05_guardrail_trap_phase_invalid_during_alloc)
$__internal_1_$__cuda_sm10x_tcgen05_guardrail_trap_phase_invalid_during_alloc:
[----:B------:R-:W-:Y:S05]  /*9540*/  BPT.TRAP 0x1 ;  /* 0x000000040000795c */ /* 0x000fea0000300000 */
[----:B------:R-:W-:-:S04]  /*9550*/  MOV R5, 0x0 ;  /* 0x0000000000057802 */ /* 0x000fc80000000f00 */
[----:B------:R-:W-:Y:S05]  /*9560*/  RET.REL.NODEC R4 `(_ZN7cutlass13device_kernelINS_4gemm6kernel13GemmUniversalIN4cute5tupleIJiiiiEEENS1_10collective13CollectiveMmaINS1_35MainloopSm100TmaUmmaWarpSpecializedILi13ELi2ELi4ENS5_IJNS4_1CILi4EEENSA_ILi2EEENSA_ILi1EEEEEEEENS5_IJNSA_ILi128EEESG_SG_EEENS_12float_e4m3_tENS5_IJlSD_lEEESI_SJ_NS4_8TiledMMAINS4_8MMA_AtomIJNS4_10MMA_TraitsINS4_25SM100_MMA_F8F6F4_2x1SM_SSEJSI_SI_fSG_SG_NS4_17integral_constantINS4_4UMMA5MajorELSQ_0EEESR_NSO_INSP_7ScaleInELSS_0EEEST_EEEEEENS4_6LayoutINS5_IJSD_SD_SD_EEENS5_IJNSA_ILi0EEESY_SY_EEEEENS5_IJNS4_10UnderscoreES11_S11_EEEEENS4_28SM100_TMA_2SM_LOAD_MULTICASTENS4_14ComposedLayoutINS4_7SwizzleILi3ELi4ELi3EEENS4_18smem_ptr_flag_bitsILi8EEENSW_INS5_IJNSA_ILi8EEESG_EEENS5_IJSG_SD_EEEEEEEvNS4_8identityES14_S1E_vS1F_EENS_8epilogue10collective18CollectiveEpilogueINS1H_23Sm100TmaWarpSpecializedILi2ELi2ELi32ELb0ELb0EEEJNS5_IJNSA_ILi64EEESG_SG_EEENS5_IJNSW_IS1M_SD_EENSW_INS5_IJNSA_ILi32EEESC_EEENS5_IJSD_S1M_EEEEEEEESI_SJ_SI_SJ_NS1H_6fusion15FusionCallbacksIS1L_NS1U_17LinearCombinationISI_fSI_fLNS_15FloatRoundStyleE2EEES1N_S1T_JEEENS4_5SM1004TMEM4LOAD26SM100_TMEM_LOAD_32dp32b32xENS4_13SM90_TMA_LOADENS15_INS16_ILi1ELi4ELi3EEES19_NSW_INS5_IJS1A_S1P_EEENS5_IJS1P_SD_EEEEEEENS4_39AutoVectorizingCopyWithAssumedAlignmentILi128EEENS4_14SM90_TMA_STOREES29_S2B_S2B_EEEvvEEEEvNT_6ParamsE) ;  /* 0xffffff6804a47950 */ /* 0x000fea0003c3ffff */
        .weak           $__internal_2_$__cuda_sm10x_tcgen05_guardrail_trap_unallocated_columns_being_dealloced
        .type           $__internal_2_$__cuda_sm10x_tcgen05_guardrail_trap_unallocated_columns_being_dealloced,@function
        .size           $__internal_2_$__cuda_sm10x_tcgen05_guardrail_trap_unallocated_columns_being_dealloced,(.L_x_191 - $__internal_2_$__cuda_sm10x_tcgen05_guardrail_trap_unallocated_columns_being_dealloced)
$__internal_2_$__cuda_sm10x_tcgen05_guardrail_trap_unallocated_columns_being_dealloced:
[----:B------:R-:W-:Y:S05]  /*9570*/  BPT.TRAP 0x1 ;  /* 0x000000040000795c */ /* 0x000fea0000300000 */
[----:B------:R-:W-:-:S04]  /*9580*/  HFMA2 R3, -RZ, RZ, 0, 0 ;  /* 0x00000000ff037431 */ /* 0x000fc800000001ff */
[----:B------:R-:W-:Y:S05]  /*9590*/  RET.REL.NODEC R2 `(_ZN7cutlass13device_kernelINS_4gemm6kernel13GemmUniversalIN4cute5tupleIJiiiiEEENS1_10collective13CollectiveMmaINS1_35MainloopSm100TmaUmmaWarpSpecializedILi13ELi2ELi4ENS5_IJNS4_1CILi4EEENSA_ILi2EEENSA_ILi1EEEEEEEENS5_IJNSA_ILi128EEESG_SG_EEENS_12float_e4m3_tENS5_IJlSD_lEEESI_SJ_NS4_8TiledMMAINS4_8MMA_AtomIJNS4_10MMA_TraitsINS4_25SM100_MMA_F8F6F4_2x1SM_SSEJSI_SI_fSG_SG_NS4_17integral_constantINS4_4UMMA5MajorELSQ_0EEESR_NSO_INSP_7ScaleInELSS_0EEEST_EEEEEENS4_6LayoutINS5_IJSD_SD_SD_EEENS5_IJNSA_ILi0EEESY_SY_EEEEENS5_IJNS4_10UnderscoreES11_S11_EEEEENS4_28SM100_TMA_2SM_LOAD_MULTICASTENS4_14ComposedLayoutINS4_7SwizzleILi3ELi4ELi3EEENS4_18smem_ptr_flag_bitsILi8EEENSW_INS5_IJNSA_ILi8EEESG_EEENS5_IJSG_SD_EEEEEEEvNS4_8identityES14_S1E_vS1F_EENS_8epilogue10collective18CollectiveEpilogueINS1H_23Sm100TmaWarpSpecializedILi2ELi2ELi32ELb0ELb0EEEJNS5_IJNSA_ILi64EEESG_SG_EEENS5_IJNSW_IS1M_SD_EENSW_INS5_IJNSA_ILi32EEESC_EEENS5_IJSD_S1M_EEEEEEEESI_SJ_SI_SJ_NS1H_6fusion15FusionCallbacksIS1L_NS1U_17LinearCombinationISI_fSI_fLNS_15FloatRoundStyleE2EEES1N_S1T_JEEENS4_5SM1004TMEM4LOAD26SM100_TMEM_LOAD_32dp32b32xENS4_13SM90_TMA_LOADENS15_INS16_ILi1ELi4ELi3EEES19_NSW_INS5_IJS1A_S1P_EEENS5_IJS1P_SD_EEEEEEENS4_39AutoVectorizingCopyWithAssumedAlignmentILi128EEENS4_14SM90_TMA_STOREES29_S2B_S2B_EEEvvEEEEvNT_6ParamsE) ;  /* 0xffffff6802987950 */ /* 0x000fea0003c3ffff */
.L_x_190:
[----:B------:R-:W-:-:S00]  /*95a0*/  BRA `(.L_x_190) ;  /* 0xfffffffc00fc7947 */ /* 0x000fc0000383ffff */
[----:B------:R-:W-:-:S00]  /*95b0*/  NOP ;  /* 0x0000000000007918 */ /* 0x000fc00000000000 */
        /* <DEDUP_REMOVED lines=12> */
.L_x_191:


//--------------------- .nv.global.init           --------------------------
	.section	.nv.global.init,"aw",@progbits
.nv.global.init:
	.type		$str$27,@object
	.size		$str$27,($str$28 - $str$27)
$str$27:
        /*0000*/ 	.byte	0x28, 0x61, 0x64, 0x64, 0x72, 0x65, 0x73, 0x73, 0x20, 0x26, 0x20, 0x6d, 0x61, 0x73, 0x6b, 0x29
        /*0010*/ 	.byte	0x20, 0x3d, 0x3d, 0x20, 0x30, 0x00
	.type		$str$28,@object
	.size		$str$28,($str$26 - $str$28)
$str$28:
        /*0016*/ 	.byte	0x2f, 0x74, 0x6d, 0x70, 0x2f, 0x63, 0x75, 0x74, 0x6c, 0x61, 0x73, 0x73, 0x5f, 0x73, 0x77, 0x65
        /*0026*/ 	.byte	0x65, 0x70, 0x5f, 0x73, 0x72, 0x63, 0x2f, 0x69, 0x6e, 0x63, 0x6c, 0x75, 0x64, 0x65, 0x2f, 0x63
        /*0036*/ 	.byte	0x75, 0x74, 0x65, 0x2f, 0x70, 0x6f, 0x69, 0x6e, 0x74, 0x65, 0x72, 0x5f, 0x66, 0x6c, 0x61, 0x67
        /*0046*/ 	.byte	0x67, 0x65, 0x64, 0x2e, 0x68, 0x70, 0x70, 0x00
	.type		$str$26,@object
	.size		$str$26,($str$25 - $str$26)
$str$26:
        /*004e*/ 	.byte	0x2f, 0x74, 0x6d, 0x70, 0x2f, 0x63, 0x75, 0x74, 0x6c, 0x61, 0x73, 0x73, 0x5f, 0x73, 0x77, 0x65
        /*005e*/ 	.byte	0x65, 0x70, 0x5f, 0x73, 0x72, 0x63, 0x2f, 0x69, 0x6e, 0x63, 0x6c, 0x75, 0x64, 0x65, 0x2f, 0x63
        /*006e*/ 	.byte	0x75, 0x74, 0x65, 0x2f, 0x61, 0x74, 0x6f, 0x6d, 0x2f, 0x63, 0x6f, 0x70, 0x79, 0x5f, 0x74, 0x72
        /*007e*/ 	.byte	0x61, 0x69, 0x74, 0x73, 0x5f, 0x73, 0x6d, 0x31, 0x30, 0x30, 0x2e, 0x68, 0x70, 0x70, 0x00
	.type		$str$25,@object
	.size		$str$25,(__unnamed_1 - $str$25)
$str$25:
        /*008d*/ 	.byte	0x28, 0x28, 0x75, 0x69, 0x6e, 0x74, 0x33, 0x32, 0x5f, 0x74, 0x28, 0x74, 0x68, 0x72, 0x65, 0x61
        /*009d*/ 	.byte	0x64, 0x49, 0x64, 0x78, 0x2e, 0x78, 0x29, 0x20, 0x2f, 0x20, 0x33, 0x32, 0x29, 0x20, 0x25, 0x20
        /*00ad*/ 	.byte	0x34, 0x29, 0x20, 0x3d, 0x3d, 0x20, 0x28, 0x28, 0x28, 0x74, 0x6d, 0x65, 0x6d, 0x5f, 0x61, 0x64
        /*00bd*/ 	.byte	0x64, 0x72, 0x20, 0x3e, 0x3e, 0x20, 0x31, 0x36, 0x29, 0x20, 0x2f, 0x20, 0x33, 0x32, 0x29, 0x20
        /*00cd*/ 	.byte	0x25, 0x20, 0x34, 0x29, 0x00
	.type		__unnamed_1,@object
	.size		__unnamed_1,(__unnamed_2 - __unnamed_1)
__unnamed_1:
        /*00d2*/ 	.byte	0x61, 0x75, 0x74, 0x6f, 0x20, 0x63, 0x75, 0x74, 0x65, 0x3a, 0x3a, 0x61, 0x73, 0x5f, 0x70, 0x6f
        /* <DEDUP_REMOVED lines=24> */
        /*0262*/ 	.byte	0x3a, 0x3a, 0x43, 0x3c, 0x34, 0x30, 0x39, 0x36, 0x3e, 0x3e, 0x3e, 0x3e, 0x5d, 0x00
	.type		__unnamed_2,@object
	.size		__unnamed_2,(.L_2 - __unnamed_2)
__unnamed_2:
        /* <DEDUP_REMOVED lines=40> */
        /*04f0*/ 	.byte	0x74, 0x65, 0x3a, 0x3a, 0x43, 0x3c, 0x30, 0x3e, 0x3e, 0x3e, 0x3e, 0x5d, 0x00
.L_2:


//--------------------- .nv.shared._ZN7cutlass13device_kernelINS_4gemm6kernel13GemmUniversalIN4cute5tupleIJiiiiEEENS1_10collective13CollectiveMmaINS1_35MainloopSm100TmaUmmaWarpSpecializedILi13ELi2ELi4ENS5_IJNS4_1CILi4EEENSA_ILi2EEENSA_ILi1EEEEEEEENS5_IJNSA_ILi128EEESG_SG_EEENS_12float_e4m3_tENS5_IJlSD_lEEESI_SJ_NS4_8TiledMMAINS4_8MMA_AtomIJNS4_10MMA_TraitsINS4_25SM100_MMA_F8F6F4_2x1SM_SSEJSI_SI_fSG_SG_NS4_17integral_constantINS4_4UMMA5MajorELSQ_0EEESR_NSO_INSP_7ScaleInELSS_0EEEST_EEEEEENS4_6LayoutINS5_IJSD_SD_SD_EEENS5_IJNSA_ILi0EEESY_SY_EEEEENS5_IJNS4_10UnderscoreES11_S11_EEEEENS4_28SM100_TMA_2SM_LOAD_MULTICASTENS4_14ComposedLayoutINS4_7SwizzleILi3ELi4ELi3EEENS4_18smem_ptr_flag_bitsILi8EEENSW_INS5_IJNSA_ILi8EEESG_EEENS5_IJSG_SD_EEEEEEEvNS4_8identityES14_S1E_vS1F_EENS_8epilogue10collective18CollectiveEpilogueINS1H_23Sm100TmaWarpSpecializedILi2ELi2ELi32ELb0ELb0EEEJNS5_IJNSA_ILi64EEESG_SG_EEENS5_IJNSW_IS1M_SD_EENSW_INS5_IJNSA_ILi32EEESC_EEENS5_IJSD_S1M_EEEEEEEESI_SJ_SI_SJ_NS1H_6fusion15FusionCallbacksIS1L_NS1U_17LinearCombinationISI_fSI_fLNS_15FloatRoundStyleE2EEES1N_S1T_JEEENS4_5SM1004TMEM4LOAD26SM100_TMEM_LOAD_32dp32b32xENS4_13SM90_TMA_LOADENS15_INS16_ILi1ELi4ELi3EEES19_NSW_INS5_IJS1A_S1P_EEENS5_IJS1P_SD_EEEEEEENS4_39AutoVectorizingCopyWithAssumedAlignmentILi128EEENS4_14SM90_TMA_STOREES29_S2B_S2B_EEEvvEEEEvNT_6ParamsE --------------------------
	.section	.nv.shared._ZN7cutlass13device_kernelINS_4gemm6kernel13GemmUniversalIN4cute5tupleIJiiiiEEENS1_10collective13CollectiveMmaINS1_35MainloopSm100TmaUmmaWarpSpecializedILi13ELi2ELi4ENS5_IJNS4_1CILi4EEENSA_ILi2EEENSA_ILi1EEEEEEEENS5_IJNSA_ILi128EEESG_SG_EEENS_12float_e4m3_tENS5_IJlSD_lEEESI_SJ_NS4_8TiledMMAINS4_8MMA_AtomIJNS4_10MMA_TraitsINS4_25SM100_MMA_F8F6F4_2x1SM_SSEJSI_SI_fSG_SG_NS4_17integral_constantINS4_4UMMA5MajorELSQ_0EEESR_NSO_INSP_7ScaleInELSS_0EEEST_EEEEEENS4_6LayoutINS5_IJSD_SD_SD_EEENS5_IJNSA_ILi0EEESY_SY_EEEEENS5_IJNS4_10UnderscoreES11_S11_EEEEENS4_28SM100_TMA_2SM_LOAD_MULTICASTENS4_14ComposedLayoutINS4_7SwizzleILi3ELi4ELi3EEENS4_18smem_ptr_flag_bitsILi8EEENSW_INS5_IJNSA_ILi8EEESG_EEENS5_IJSG_SD_EEEEEEEvNS4_8identityES14_S1E_vS1F_EENS_8epilogue10collective18CollectiveEpilogueINS1H_23Sm100TmaWarpSpecializedILi2ELi2ELi32ELb0ELb0EEEJNS5_IJNSA_ILi64EEESG_SG_EEENS5_IJNSW_IS1M_SD_EENSW_INS5_IJNSA_ILi32EEESC_EEENS5_IJSD_S1M_EEEEEEEESI_SJ_SI_SJ_NS1H_6fusion15FusionCallbacksIS1L_NS1U_17LinearCombinationISI_fSI_fLNS_15FloatRoundStyleE2EEES1N_S1T_JEEENS4_5SM1004TMEM4LOAD26SM100_TMEM_LOAD_32dp32b32xENS4_13SM90_TMA_LOADENS15_INS16_ILi1ELi4ELi3EEES19_NSW_INS5_IJS1A_S1P_EEENS5_IJS1P_SD_EEEEEEENS4_39AutoVectorizingCopyWithAssumedAlignmentILi128EEENS4_14SM90_TMA_STOREES29_S2B_S2B_EEEvvEEEEvNT_6ParamsE,"aw",@nobits
	.sectionflags	@""
	.align	16
	.zero		1024


//--------------------- .nv.shared.reserved.0     --------------------------
	.section	.nv.shared.reserved.0,"aw",@nobits
	.weak		__nv_reservedSMEM_offset_0_alias
	.size		__nv_reservedSMEM_offset_0_alias, 0, 64
	.other		__nv_reservedSMEM_offset_0_alias,@"STO_CUDA_RESERVED_SHARED STV_DEFAULT"
__nv_reservedSMEM_offset_0_alias:
	.zero		0
.nv.shared.reserved.0:
	.zero		64
	.weak		__nv_reservedSMEM_tcgen05_partition
	.type		__nv_reservedSMEM_tcgen05_partition,@object
	.size		__nv_reservedSMEM_tcgen05_partition,(.L_0 - __nv_reservedSMEM_tcgen05_partition)
__nv_reservedSMEM_tcgen05_partition:
	.zero		32
.L_0:


//--------------------- .nv.global                --------------------------
	.section	.nv.global,"aw",@nobits
.nv.global:
	.type		_ZN40_INTERNAL_e5d5d8f0_4_k_cu_4e3f5904_285504cute1_E,@object
	.size		_ZN40_INTERNAL_e5d5d8f0_4_k_cu_4e3f5904_285504cute1_E,(_ZN40_INTERNAL_e5d5d8f0_4_k_cu_4e3f5904_285504cuda3std3__45__cpo6cbeginE - _ZN40_INTERNAL_e5d5d8f0_4_k_cu_4e3f5904_285504cute1_E)
_ZN40_INTERNAL_e5d5d8f0_4_k_cu_4e3f5904_285504cute1_E:
	.zero		1
	.type		_ZN40_INTERNAL_e5d5d8f0_4_k_cu_4e3f5904_285504cuda3std3__45__cpo6cbeginE,@object
	.size		_ZN40_INTERNAL_e5d5d8f0_4_k_cu_4e3f5904_285504cuda3std3__45__cpo6cbeginE,(_ZN40_INTERNAL_e5d5d8f0_4_k_cu_4e3f5904_285504cuda3std3__48in_placeE - _ZN40_INTERNAL_e5d5d8f0_4_k_cu_4e3f5904_285504cuda3std3__45__cpo6cbeginE)
_ZN40_INTERNAL_e5d5d8f0_4_k_cu_4e3f5904_285504cuda3std3__45__cpo6cbeginE:
	.zero		1
	.type		_ZN40_INTERNAL_e5d5d8f0_4_k_cu_4e3f5904_285504cuda3std3__48in_placeE,@object
	.size		_ZN40_INTERNAL_e5d5d8f0_4_k_cu_4e3f5904_285504cuda3std3__48in_placeE,(_ZN40_INTERNAL_e5d5d8f0_4_k_cu_4e3f5904_285504cuda3std6ranges3__45__cpo9iter_moveE - _ZN40_INTERNAL_e5d5d8f0_4_k_cu_4e3f5904_285504cuda3std3__48in_placeE)
_ZN40_INTERNAL_e5d5d8f0_4_k_cu_4e3f5904_285504cuda3std3__48in_placeE:
	.zero		1
	.type		_ZN40_INTERNAL_e5d5d8f0_4_k_cu_4e3f5904_285504cuda3std6ranges3__45__cpo9iter_moveE,@object
	.size		_ZN40_INTERNAL_e5d5d8f0_4_k_cu_4e3f5904_285504cuda3std6ranges3__45__cpo9iter_moveE,(_ZN40_INTERNAL_e5d5d8f0_4_k_cu_4e3f5904_285504cuda3std3__45__cpo5beginE - _ZN40_INTERNAL_e5d5d8f0_4_k_cu_4e3f5904_285504cuda3std6ranges3__45__cpo9iter_moveE)
_ZN40_INTERNAL_e5d5d8f0_4_k_cu_4e3f5904_285504cuda3std6ranges3__45__cpo9iter_moveE:
	.zero		1
	.type		_ZN40_INTERNAL_e5d5d8f0_4_k_cu_4e3f5904_285504cuda3std3__45__cpo5beginE,@object
	.size		_ZN40_INTERNAL_e5d5d8f0_4_k_cu_4e3f5904_285504cuda3std3__45__cpo5beginE,(_ZN40_INTERNAL_e5d5d8f0_4_k_cu_4e3f5904_285504cuda3std3__442_GLOBAL__N__e5d5d8f0_4_k_cu_4e3f5904_285506ignoreE - _ZN40_INTERNAL_e5d5d8f0_4_k_cu_4e3f5904_285504cuda3std3__45__cpo5beginE)
_ZN40_INTERNAL_e5d5d8f0_4_k_cu_4e3f5904_285504cuda3std3__45__cpo5beginE:
	.zero		1
	.type		_ZN40_INTERNAL_e5d5d8f0_4_k_cu_4e3f5904_285504cuda3std3__442_GLOBAL__N__e5d5d8f0_4_k_cu_4e3f5904_285506ignoreE,@object
	.size		_ZN40_INTERNAL_e5d5d8f0_4_k_cu_4e3f5904_285504cuda3std3__442_GLOBAL__N__e5d5d8f0_4_k_cu_4e3f5904_285506ignoreE,(_ZN40_INTERNAL_e5d5d8f0_4_k_cu_4e3f5904_285504cute7productE - _ZN40_INTERNAL_e5d5d8f0_4_k_cu_4e3f5904_285504cuda3std3__442_GLOBAL__N__e5d5d8f0_4_k_cu_4e3f5904_285506ignoreE)
_ZN40_INTERNAL_e5d5d8f0_4_k_cu_4e3f5904_285504cuda3std3__442_GLOBAL__N__e5d5d8f0_4_k_cu_4e3f5904_285506ignoreE:
	.zero		1
	.type		_ZN40_INTERNAL_e5d5d8f0_4_k_cu_4e3f5904_285504cute7productE,@object
	.size		_ZN40_INTERNAL_e5d5d8f0_4_k_cu_4e3f5904_285504cute7productE,(_ZN40_INTERNAL_e5d5d8f0_4_k_cu_4e3f5904_285504cuda3std3__45__cpo3endE - _ZN40_INTERNAL_e5d5d8f0_4_k_cu_4e3f5904_285504cute7productE)
_ZN40_INTERNAL_e5d5d8f0_4_k_cu_4e3f5904_285504cute7productE:
	.zero		1
	.type		_ZN40_INTERNAL_e5d5d8f0_4_k_cu_4e3f5904_285504cuda3std3__45__cpo3endE,@object
	.size		_ZN40_INTERNAL_e5d5d8f0_4_k_cu_4e3f5904_285504cuda3std3__45__cpo3endE,(_ZN40_INTERNAL_e5d5d8f0_4_k_cu_4e3f5904_285504cuda3std3__419piecewise_constructE - _ZN40_INTERNAL_e5d5d8f0_4_k_cu_4e3f5904_285504cuda3std3__45__cpo3endE)
_ZN40_INTERNAL_e5d5d8f0_4_k_cu_4e3f5904_285504cuda3std3__45__cpo3endE:
	.zero		1
	.type		_ZN40_INTERNAL_e5d5d8f0_4_k_cu_4e3f5904_285504cuda3std3__419piecewise_constructE,@object
	.size		_ZN40_INTERNAL_e5d5d8f0_4_k_cu_4e3f5904_285504cuda3std3__419piecewise_constructE,(_ZN40_INTERNAL_e5d5d8f0_4_k_cu_4e3f5904_285504cuda3std3__45__cpo4cendE - _ZN40_INTERNAL_e5d5d8f0_4_k_cu_4e3f5904_285504cuda3std3__419piecewise_constructE)
_ZN40_INTERNAL_e5d5d8f0_4_k_cu_4e3f5904_285504cuda3std3__419piecewise_constructE:
	.zero		1
	.type		_ZN40_INTERNAL_e5d5d8f0_4_k_cu_4e3f5904_285504cuda3std3__45__cpo4cendE,@object
	.size		_ZN40_INTERNAL_e5d5d8f0_4_k_cu_4e3f5904_285504cuda3std3__45__cpo4cendE,(_ZN40_INTERNAL_e5d5d8f0_4_k_cu_4e3f5904_285504cuda3std6ranges3__45__cpo4swapE - _ZN40_INTERNAL_e5d5d8f0_4_k_cu_4e3f5904_285504cuda3std3__45__cpo4cendE)
_ZN40_INTERNAL_e5d5d8f0_4_k_cu_4e3f5904_285504cuda3std3__45__cpo4cendE:
	.zero		1
	.type		_ZN40_INTERNAL_e5d5d8f0_4_k_cu_4e3f5904_285504cuda3std6ranges3__45__cpo4swapE,@object
	.size		_ZN40_INTERNAL_e5d5d8f0_4_k_cu_4e3f5904_285504cuda3std6ranges3__45__cpo4swapE,(.L_10 - _ZN40_INTERNAL_e5d5d8f0_4_k_cu_4e3f5904_285504cuda3std6ranges3__45__cpo4swapE)
_ZN40_INTERNAL_e5d5d8f0_4_k_cu_4e3f5904_285504cuda3std6ranges3__45__cpo4swapE:
	.zero		1
.L_10:


//--------------------- .nv.constant0._ZN7cutlass13device_kernelINS_4gemm6kernel13GemmUniversalIN4cute5tupleIJiiiiEEENS1_10collective13CollectiveMmaINS1_35MainloopSm100TmaUmmaWarpSpecializedILi13ELi2ELi4ENS5_IJNS4_1CILi4EEENSA_ILi2EEENSA_ILi1EEEEEEEENS5_IJNSA_ILi128EEESG_SG_EEENS_12float_e4m3_tENS5_IJlSD_lEEESI_SJ_NS4_8TiledMMAINS4_8MMA_AtomIJNS4_10MMA_TraitsINS4_25SM100_MMA_F8F6F4_2x1SM_SSEJSI_SI_fSG_SG_NS4_17integral_constantINS4_4UMMA5MajorELSQ_0EEESR_NSO_INSP_7ScaleInELSS_0EEEST_EEEEEENS4_6LayoutINS5_IJSD_SD_SD_EEENS5_IJNSA_ILi0EEESY_SY_EEEEENS5_IJNS4_10UnderscoreES11_S11_EEEEENS4_28SM100_TMA_2SM_LOAD_MULTICASTENS4_14ComposedLayoutINS4_7SwizzleILi3ELi4ELi3EEENS4_18smem_ptr_flag_bitsILi8EEENSW_INS5_IJNSA_ILi8EEESG_EEENS5_IJSG_SD_EEEEEEEvNS4_8identityES14_S1E_vS1F_EENS_8epilogue10collective18CollectiveEpilogueINS1H_23Sm100TmaWarpSpecializedILi2ELi2ELi32ELb0ELb0EEEJNS5_IJNSA_ILi64EEESG_SG_EEENS5_IJNSW_IS1M_SD_EENSW_INS5_IJNSA_ILi32EEESC_EEENS5_IJSD_S1M_EEEEEEEESI_SJ_SI_SJ_NS1H_6fusion15FusionCallbacksIS1L_NS1U_17LinearCombinationISI_fSI_fLNS_15FloatRoundStyleE2EEES1N_S1T_JEEENS4_5SM1004TMEM4LOAD26SM100_TMEM_LOAD_32dp32b32xENS4_13SM90_TMA_LOADENS15_INS16_ILi1ELi4ELi3EEES19_NSW_INS5_IJS1A_S1P_EEENS5_IJS1P_SD_EEEEEEENS4_39AutoVectorizingCopyWithAssumedAlignmentILi128EEENS4_14SM90_TMA_STOREES29_S2B_S2B_EEEvvEEEEvNT_6ParamsE --------------------------
	.section	.nv.constant0._ZN7cutlass13device_kernelINS_4gemm6kernel13GemmUniversalIN4cute5tupleIJiiiiEEENS1_10collective13CollectiveMmaINS1_35MainloopSm100TmaUmmaWarpSpecializedILi13ELi2ELi4ENS5_IJNS4_1CILi4EEENSA_ILi2EEENSA_ILi1EEEEEEEENS5_IJNSA_ILi128EEESG_SG_EEENS_12float_e4m3_tENS5_IJlSD_lEEESI_SJ_NS4_8TiledMMAINS4_8MMA_AtomIJNS4_10MMA_TraitsINS4_25SM100_MMA_F8F6F4_2x1SM_SSEJSI_SI_fSG_SG_NS4_17integral_constantINS4_4UMMA5MajorELSQ_0EEESR_NSO_INSP_7ScaleInELSS_0EEEST_EEEEEENS4_6LayoutINS5_IJSD_SD_SD_EEENS5_IJNSA_ILi0EEESY_SY_EEEEENS5_IJNS4_10UnderscoreES11_S11_EEEEENS4_28SM100_TMA_2SM_LOAD_MULTICASTENS4_14ComposedLayoutINS4_7SwizzleILi3ELi4ELi3EEENS4_18smem_ptr_flag_bitsILi8EEENSW_INS5_IJNSA_ILi8EEESG_EEENS5_IJSG_SD_EEEEEEEvNS4_8identityES14_S1E_vS1F_EENS_8epilogue10collective18CollectiveEpilogueINS1H_23Sm100TmaWarpSpecializedILi2ELi2ELi32ELb0ELb0EEEJNS5_IJNSA_ILi64EEESG_SG_EEENS5_IJNSW_IS1M_SD_EENSW_INS5_IJNSA_ILi32EEESC_EEENS5_IJSD_S1M_EEEEEEEESI_SJ_SI_SJ_NS1H_6fusion15FusionCallbacksIS1L_NS1U_17LinearCombinationISI_fSI_fLNS_15FloatRoundStyleE2EEES1N_S1T_JEEENS4_5SM1004TMEM4LOAD26SM100_TMEM_LOAD_32dp32b32xENS4_13SM90_TMA_LOADENS15_INS16_ILi1ELi4ELi3EEES19_NSW_INS5_IJS1A_S1P_EEENS5_IJS1P_SD_EEEEEEENS4_39AutoVectorizingCopyWithAssumedAlignmentILi128EEENS4_14SM90_TMA_STOREES29_S2B_S2B_EEEvvEEEEvNT_6ParamsE,"a",@progbits
	.sectionflags	@""
	.align	4
.nv.constant0._ZN7cutlass13device_kernelINS_4gemm6kernel13GemmUniversalIN4cute5tupleIJiiiiEEENS1_10collective13CollectiveMmaINS1_35MainloopSm100TmaUmmaWarpSpecializedILi13ELi2ELi4ENS5_IJNS4_1CILi4EEENSA_ILi2EEENSA_ILi1EEEEEEEENS5_IJNSA_ILi128EEESG_SG_EEENS_12float_e4m3_tENS5_IJlSD_lEEESI_SJ_NS4_8TiledMMAINS4_8MMA_AtomIJNS4_10MMA_TraitsINS4_25SM100_MMA_F8F6F4_2x1SM_SSEJSI_SI_fSG_SG_NS4_17integral_constantINS4_4UMMA5MajorELSQ_0EEESR_NSO_INSP_7ScaleInELSS_0EEEST_EEEEEENS4_6LayoutINS5_IJSD_SD_SD_EEENS5_IJNSA_ILi0EEESY_SY_EEEEENS5_IJNS4_10UnderscoreES11_S11_EEEEENS4_28SM100_TMA_2SM_LOAD_MULTICASTENS4_14ComposedLayoutINS4_7SwizzleILi3ELi4ELi3EEENS4_18smem_ptr_flag_bitsILi8EEENSW_INS5_IJNSA_ILi8EEESG_EEENS5_IJSG_SD_EEEEEEEvNS4_8identityES14_S1E_vS1F_EENS_8epilogue10collective18CollectiveEpilogueINS1H_23Sm100TmaWarpSpecializedILi2ELi2ELi32ELb0ELb0EEEJNS5_IJNSA_ILi64EEESG_SG_EEENS5_IJNSW_IS1M_SD_EENSW_INS5_IJNSA_ILi32EEESC_EEENS5_IJSD_S1M_EEEEEEEESI_SJ_SI_SJ_NS1H_6fusion15FusionCallbacksIS1L_NS1U_17LinearCombinationISI_fSI_fLNS_15FloatRoundStyleE2EEES1N_S1T_JEEENS4_5SM1004TMEM4LOAD26SM100_TMEM_LOAD_32dp32b32xENS4_13SM90_TMA_LOADENS15_INS16_ILi1ELi4ELi3EEES19_NSW_INS5_IJS1A_S1P_EEENS5_IJS1P_SD_EEEEEEENS4_39AutoVectorizingCopyWithAssumedAlignmentILi128EEENS4_14SM90_TMA_STOREES29_S2B_S2B_EEEvvEEEEvNT_6ParamsE:
	.zero		2944


//--------------------- SYMBOLS --------------------------

	.type		.nv.reservedSmem.offset0,@object
	.size		.nv.reservedSmem.offset0,0x4
	.type		.nv.reservedSmem.cap,@object
	.size		.nv.reservedSmem.cap,0x4
	.type		__assertfail,@function
